	.target	sm_90a

	.elftype	@"ET_EXEC"


//--------------------- .note.nv.tkinfo           --------------------------
	.section	.note.nv.tkinfo,"",@"SHT_NOTE"
	.sectionflags	@"SHF_NOTE_NV_TKINFO"
	.tkinfo
        /*0018*/ 	.word	0x00000002
        /*0030*/ 	.string	""
        /*0030*/ 	.string	"ptxas"
        /*0030*/ 	.string	"Cuda compilation tools, release 13.0, V13.0.88"
        /*0030*/ 	.string	"Build cuda_13.0.r13.0/compiler.36424714_0"
        /*0030*/ 	.string	"-arch sm_90a -m 64 "



//--------------------- .note.nv.cuinfo           --------------------------
	.section	.note.nv.cuinfo,"",@"SHT_NOTE"
	.sectionflags	@"SHF_NOTE_NV_CUINFO"
        /*0018*/ 	.short	0x0002
        /*001a*/ 	.short	0x005a
        /*001c*/ 	.short	0x0082
	.zero		2


//--------------------- .nv.info                  --------------------------
	.section	.nv.info,"",@"SHT_CUDA_INFO"
	.align	4


	//----- nvinfo : EIATTR_REGCOUNT
	.align		4
        /*0000*/ 	.byte	0x04, 0x2f
        /*0002*/ 	.short	(.L_15 - .L_14)
	.align		4
.L_14:
        /*0004*/ 	.word	index@(_ZN7cutlass13device_kernelINS_4gemm6kernel13GemmUniversalIN4cute5tupleIJiiiiEEENS1_10collective13CollectiveMmaINS1_34MainloopSm90TmaGmmaWarpSpecializedILi19ENS5_IJNS4_1CILi2EEENSA_ILi1EEESC_EEENS1_35KernelTmaWarpSpecializedCooperativeEEENS5_IJNSA_ILi128EEENSA_ILi240EEENSA_ILi32EEEEEEaNS5_IJlSC_lEEEaSK_NS4_8TiledMMAINS4_8MMA_AtomIJNS4_4SM904GMMA26MMA_64x16x32_S32S8S8_SS_TNEEEENS4_6LayoutISD_NS5_IJSC_NSA_ILi0EEESS_EEEEENS5_IJNS4_10UnderscoreESV_SV_EEEEENS4_13SM90_TMA_LOADENS4_14ComposedLayoutINS4_7SwizzleILi1ELi4ELi3EEENS4_18smem_ptr_flag_bitsILi8EEENSR_INS5_IJNSA_ILi8EEESI_EEENS5_IJSI_SC_EEEEEEEvNS4_8identityENS4_23SM90_TMA_LOAD_MULTICASTES18_vS19_EENS_8epilogue10collective6detail29Sm90TmaWarpSpecializedAdapterINS1D_15DefaultEpilogueIaSK_SK_NS1C_6thread17LinearCombinationIaLi1EiiLNS1H_9ScaleType4KindE0ELNS_15FloatRoundStyleE2EaEENS1_15EpilogueDefaultEEEEEvvEEEEvNT_6ParamsE)
        /*0008*/ 	.word	0x000000a8


	//----- nvinfo : EIATTR_FRAME_SIZE
	.align		4
.L_15:
        /*000c*/ 	.byte	0x04, 0x11
        /*000e*/ 	.short	(.L_17 - .L_16)
	.align		4
.L_16:
        /*0010*/ 	.word	index@(_ZN7cutlass13device_kernelINS_4gemm6kernel13GemmUniversalIN4cute5tupleIJiiiiEEENS1_10collective13CollectiveMmaINS1_34MainloopSm90TmaGmmaWarpSpecializedILi19ENS5_IJNS4_1CILi2EEENSA_ILi1EEESC_EEENS1_35KernelTmaWarpSpecializedCooperativeEEENS5_IJNSA_ILi128EEENSA_ILi240EEENSA_ILi32EEEEEEaNS5_IJlSC_lEEEaSK_NS4_8TiledMMAINS4_8MMA_AtomIJNS4_4SM904GMMA26MMA_64x16x32_S32S8S8_SS_TNEEEENS4_6LayoutISD_NS5_IJSC_NSA_ILi0EEESS_EEEEENS5_IJNS4_10UnderscoreESV_SV_EEEEENS4_13SM90_TMA_LOADENS4_14ComposedLayoutINS4_7SwizzleILi1ELi4ELi3EEENS4_18smem_ptr_flag_bitsILi8EEENSR_INS5_IJNSA_ILi8EEESI_EEENS5_IJSI_SC_EEEEEEEvNS4_8identityENS4_23SM90_TMA_LOAD_MULTICASTES18_vS19_EENS_8epilogue10collective6detail29Sm90TmaWarpSpecializedAdapterINS1D_15DefaultEpilogueIaSK_SK_NS1C_6thread17LinearCombinationIaLi1EiiLNS1H_9ScaleType4KindE0ELNS_15FloatRoundStyleE2EaEENS1_15EpilogueDefaultEEEEEvvEEEEvNT_6ParamsE)
        /*0014*/ 	.word	0x00000000


	//----- nvinfo : EIATTR_MIN_STACK_SIZE
	.align		4
.L_17:
        /*0018*/ 	.byte	0x04, 0x12
        /*001a*/ 	.short	(.L_19 - .L_18)
	.align		4
.L_18:
        /*001c*/ 	.word	index@(_ZN7cutlass13device_kernelINS_4gemm6kernel13GemmUniversalIN4cute5tupleIJiiiiEEENS1_10collective13CollectiveMmaINS1_34MainloopSm90TmaGmmaWarpSpecializedILi19ENS5_IJNS4_1CILi2EEENSA_ILi1EEESC_EEENS1_35KernelTmaWarpSpecializedCooperativeEEENS5_IJNSA_ILi128EEENSA_ILi240EEENSA_ILi32EEEEEEaNS5_IJlSC_lEEEaSK_NS4_8TiledMMAINS4_8MMA_AtomIJNS4_4SM904GMMA26MMA_64x16x32_S32S8S8_SS_TNEEEENS4_6LayoutISD_NS5_IJSC_NSA_ILi0EEESS_EEEEENS5_IJNS4_10UnderscoreESV_SV_EEEEENS4_13SM90_TMA_LOADENS4_14ComposedLayoutINS4_7SwizzleILi1ELi4ELi3EEENS4_18smem_ptr_flag_bitsILi8EEENSR_INS5_IJNSA_ILi8EEESI_EEENS5_IJSI_SC_EEEEEEEvNS4_8identityENS4_23SM90_TMA_LOAD_MULTICASTES18_vS19_EENS_8epilogue10collective6detail29Sm90TmaWarpSpecializedAdapterINS1D_15DefaultEpilogueIaSK_SK_NS1C_6thread17LinearCombinationIaLi1EiiLNS1H_9ScaleType4KindE0ELNS_15FloatRoundStyleE2EaEENS1_15EpilogueDefaultEEEEEvvEEEEvNT_6ParamsE)
        /*0020*/ 	.word	0x00000000
.L_19:


//--------------------- .nv.compat                --------------------------
	.section	.nv.compat,"",@"SHT_CUDA_COMPAT_INFO"
	.align	4
        /*0000*/ 	.byte	0x02, 0x09, 0x01, 0x00, 0x02, 0x02, 0x04, 0x00, 0x02, 0x05, 0x05, 0x00, 0x03, 0x07, 0x01, 0x01
        /*0010*/ 	.byte	0x02, 0x03, 0x01, 0x00, 0x02, 0x06, 0x01, 0x00, 0x04, 0x0b, 0x08, 0x00, 0x00, 0x00, 0x00, 0x00
        /*0020*/ 	.byte	0x00, 0x00, 0x00, 0x00


//--------------------- .nv.info._ZN7cutlass13device_kernelINS_4gemm6kernel13GemmUniversalIN4cute5tupleIJiiiiEEENS1_10collective13CollectiveMmaINS1_34MainloopSm90TmaGmmaWarpSpecializedILi19ENS5_IJNS4_1CILi2EEENSA_ILi1EEESC_EEENS1_35KernelTmaWarpSpecializedCooperativeEEENS5_IJNSA_ILi128EEENSA_ILi240EEENSA_ILi32EEEEEEaNS5_IJlSC_lEEEaSK_NS4_8TiledMMAINS4_8MMA_AtomIJNS4_4SM904GMMA26MMA_64x16x32_S32S8S8_SS_TNEEEENS4_6LayoutISD_NS5_IJSC_NSA_ILi0EEESS_EEEEENS5_IJNS4_10UnderscoreESV_SV_EEEEENS4_13SM90_TMA_LOADENS4_14ComposedLayoutINS4_7SwizzleILi1ELi4ELi3EEENS4_18smem_ptr_flag_bitsILi8EEENSR_INS5_IJNSA_ILi8EEESI_EEENS5_IJSI_SC_EEEEEEEvNS4_8identityENS4_23SM90_TMA_LOAD_MULTICASTES18_vS19_EENS_8epilogue10collective6detail29Sm90TmaWarpSpecializedAdapterINS1D_15DefaultEpilogueIaSK_SK_NS1C_6thread17LinearCombinationIaLi1EiiLNS1H_9ScaleType4KindE0ELNS_15FloatRoundStyleE2EaEENS1_15EpilogueDefaultEEEEEvvEEEEvNT_6ParamsE --------------------------
	.section	.nv.info._ZN7cutlass13device_kernelINS_4gemm6kernel13GemmUniversalIN4cute5tupleIJiiiiEEENS1_10collective13CollectiveMmaINS1_34MainloopSm90TmaGmmaWarpSpecializedILi19ENS5_IJNS4_1CILi2EEENSA_ILi1EEESC_EEENS1_35KernelTmaWarpSpecializedCooperativeEEENS5_IJNSA_ILi128EEENSA_ILi240EEENSA_ILi32EEEEEEaNS5_IJlSC_lEEEaSK_NS4_8TiledMMAINS4_8MMA_AtomIJNS4_4SM904GMMA26MMA_64x16x32_S32S8S8_SS_TNEEEENS4_6LayoutISD_NS5_IJSC_NSA_ILi0EEESS_EEEEENS5_IJNS4_10UnderscoreESV_SV_EEEEENS4_13SM90_TMA_LOADENS4_14ComposedLayoutINS4_7SwizzleILi1ELi4ELi3EEENS4_18smem_ptr_flag_bitsILi8EEENSR_INS5_IJNSA_ILi8EEESI_EEENS5_IJSI_SC_EEEEEEEvNS4_8identityENS4_23SM90_TMA_LOAD_MULTICASTES18_vS19_EENS_8epilogue10collective6detail29Sm90TmaWarpSpecializedAdapterINS1D_15DefaultEpilogueIaSK_SK_NS1C_6thread17LinearCombinationIaLi1EiiLNS1H_9ScaleType4KindE0ELNS_15FloatRoundStyleE2EaEENS1_15EpilogueDefaultEEEEEvvEEEEvNT_6ParamsE,"",@"SHT_CUDA_INFO"
	.sectionflags	@""
	.align	4


	//----- nvinfo : EIATTR_CUDA_API_VERSION
	.align		4
        /*0000*/ 	.byte	0x04, 0x37
        /*0002*/ 	.short	(.L_21 - .L_20)
.L_20:
        /*0004*/ 	.word	0x00000082


	//----- nvinfo : EIATTR_KPARAM_INFO
	.align		4
.L_21:
        /*0008*/ 	.byte	0x04, 0x17
        /*000a*/ 	.short	(.L_23 - .L_22)
.L_22:
        /*000c*/ 	.word	0x00000000
        /*0010*/ 	.short	0x0000
        /*0012*/ 	.short	0x0070
        /*0014*/ 	.byte	0x00, 0xf0, 0x01, 0x10


	//----- nvinfo : EIATTR_SPARSE_MMA_MASK
	.align		4
.L_23:
        /*0018*/ 	.byte	0x03, 0x50
        /*001a*/ 	.short	0x0000


	//----- nvinfo : EIATTR_MAXREG_COUNT
	.align		4
        /*001c*/ 	.byte	0x03, 0x1b
        /*001e*/ 	.short	0x00a8


	//----- nvinfo : EIATTR_NUM_BARRIERS
	.align		4
        /*0020*/ 	.byte	0x02, 0x4c
        /*0022*/ 	.byte	0x01
	.zero		1


	//----- nvinfo : EIATTR_EXTERNS
	.align		4
        /*0024*/ 	.byte	0x04, 0x0f
        /*0026*/ 	.short	(.L_25 - .L_24)


	//   ....[0]....
	.align		4
.L_24:
        /*0028*/ 	.word	index@(__assertfail)


	//----- nvinfo : EIATTR_MERCURY_ISA_VERSION
	.align		4
.L_25:
        /*002c*/ 	.byte	0x03, 0x5f
        /*002e*/ 	.short	0x0101


	//----- nvinfo : EIATTR_INT_WARP_WIDE_INSTR_OFFSETS
	.align		4
        /*0030*/ 	.byte	0x04, 0x31
        /*0032*/ 	.short	(.L_27 - .L_26)


	//   ....[0]....
.L_26:
        /*0034*/ 	.word	0x00000690


	//   ....[1]....
        /*0038*/ 	.word	0x000006c0


	//   ....[2]....
        /*003c*/ 	.word	0x00000860


	//----- nvinfo : EIATTR_COOP_GROUP_MASK_REGIDS
	.align		4
.L_27:
        /*0040*/ 	.byte	0x04, 0x29
        /*0042*/ 	.short	(.L_29 - .L_28)


	//   ....[0]....
.L_28:
        /*0044*/ 	.word	0xffffffff


	//   ....[1]....
        /*0048*/ 	.word	0xffffffff


	//   ....[2]....
        /*004c*/ 	.word	0xffffffff


	//   ....[3]....
        /*0050*/ 	.word	0xffffffff


	//   ....[4]....
        /*0054*/ 	.word	0xffffffff


	//   ....[5]....
        /*0058*/ 	.word	0xffffffff


	//----- nvinfo : EIATTR_COOP_GROUP_INSTR_OFFSETS
	.align		4
.L_29:
        /*005c*/ 	.byte	0x04, 0x28
        /*005e*/ 	.short	(.L_31 - .L_30)


	//   ....[0]....
.L_30:
        /*0060*/ 	.word	0x00000060


	//   ....[1]....
        /*0064*/ 	.word	0x00000070


	//   ....[2]....
        /*0068*/ 	.word	0x00000130


	//   ....[3]....
        /*006c*/ 	.word	0x000004e0


	//   ....[4]....
        /*0070*/ 	.word	0x00000a10


	//   ....[5]....
        /*0074*/ 	.word	0x00001640


	//----- nvinfo : EIATTR_REG_RECONFIG
	.align		4
.L_31:
        /*0078*/ 	.byte	0x01, 0x54
	.zero		2


	//----- nvinfo : EIATTR_SYSCALL_OFFSETS
	.align		4
        /*007c*/ 	.byte	0x04, 0x46
        /*007e*/ 	.short	(.L_33 - .L_32)


	//   ....[0]....
.L_32:
        /*0080*/ 	.word	0x00001830


	//----- nvinfo : EIATTR_MBARRIER_INSTR_OFFSETS
	.align		4
.L_33:
        /*0084*/ 	.byte	0x04, 0x39
        /*0086*/ 	.short	(.L_35 - .L_34)


	//   ....[0]....
.L_34:
        /*0088*/ 	.word	0x00000250
        /*008c*/ 	.word	0x000000ff
        /*0090*/ 	.word	0x00000000
        /*0094*/ 	.short	0x0100
        /*0096*/ 	.byte	0x08
	.zero		1


	//   ....[1]....
        /*0098*/ 	.word	0x00000260
        /*009c*/ 	.word	0x000000ff
        /*00a0*/ 	.word	0x00000098
        /*00a4*/ 	.short	0x0100
        /*00a6*/ 	.byte	0x08
	.zero		1


	//   ....[2]....
        /*00a8*/ 	.word	0x00000270
        /*00ac*/ 	.word	0x000000ff
        /*00b0*/ 	.word	0x00000008
        /*00b4*/ 	.short	0x0100
        /*00b6*/ 	.byte	0x08
	.zero		1


	//   ....[3]....
        /*00b8*/ 	.word	0x00000280
        /*00bc*/ 	.word	0x000000ff
        /*00c0*/ 	.word	0x000000a0
        /*00c4*/ 	.short	0x0100
        /*00c6*/ 	.byte	0x08
	.zero		1


	//   ....[4]....
        /*00c8*/ 	.word	0x00000290
        /*00cc*/ 	.word	0x000000ff
        /*00d0*/ 	.word	0x00000010
        /*00d4*/ 	.short	0x0100
        /*00d6*/ 	.byte	0x08
	.zero		1


	//   ....[5]....
        /*00d8*/ 	.word	0x000002a0
        /*00dc*/ 	.word	0x000000ff
        /*00e0*/ 	.word	0x000000a8
        /*00e4*/ 	.short	0x0100
        /*00e6*/ 	.byte	0x08
	.zero		1


	//   ....[6]....
        /*00e8*/ 	.word	0x000002b0
        /*00ec*/ 	.word	0x000000ff
        /*00f0*/ 	.word	0x00000018
        /*00f4*/ 	.short	0x0100
        /*00f6*/ 	.byte	0x08
	.zero		1


	//   ....[7]....
        /*00f8*/ 	.word	0x000002c0
        /*00fc*/ 	.word	0x000000ff
        /*0100*/ 	.word	0x000000b0
        /*0104*/ 	.short	0x0100
        /*0106*/ 	.byte	0x08
	.zero		1


	//   ....[8]....
        /*0108*/ 	.word	0x000002d0
        /*010c*/ 	.word	0x000000ff
        /*0110*/ 	.word	0x00000020
        /*0114*/ 	.short	0x0100
        /*0116*/ 	.byte	0x08
	.zero		1


	//   ....[9]....
        /*0118*/ 	.word	0x000002e0
        /*011c*/ 	.word	0x000000ff
        /*0120*/ 	.word	0x000000b8
        /*0124*/ 	.short	0x0100
        /*0126*/ 	.byte	0x08
	.zero		1


	//   ....[10]....
        /*0128*/ 	.word	0x000002f0
        /*012c*/ 	.word	0x000000ff
        /*0130*/ 	.word	0x00000028
        /*0134*/ 	.short	0x0100
        /*0136*/ 	.byte	0x08
	.zero		1


	//   ....[11]....
        /*0138*/ 	.word	0x00000300
        /*013c*/ 	.word	0x000000ff
        /*0140*/ 	.word	0x000000c0
        /*0144*/ 	.short	0x0100
        /*0146*/ 	.byte	0x08
	.zero		1


	//   ....[12]....
        /*0148*/ 	.word	0x00000310
        /*014c*/ 	.word	0x000000ff
        /*0150*/ 	.word	0x00000030
        /*0154*/ 	.short	0x0100
        /*0156*/ 	.byte	0x08
	.zero		1


	//   ....[13]....
        /*0158*/ 	.word	0x00000320
        /*015c*/ 	.word	0x000000ff
        /*0160*/ 	.word	0x000000c8
        /*0164*/ 	.short	0x0100
        /*0166*/ 	.byte	0x08
	.zero		1


	//   ....[14]....
        /*0168*/ 	.word	0x00000330
        /*016c*/ 	.word	0x000000ff
        /*0170*/ 	.word	0x00000038
        /*0174*/ 	.short	0x0100
        /*0176*/ 	.byte	0x08
	.zero		1


	//   ....[15]....
        /*0178*/ 	.word	0x00000340
        /*017c*/ 	.word	0x000000ff
        /*0180*/ 	.word	0x000000d0
        /*0184*/ 	.short	0x0100
        /*0186*/ 	.byte	0x08
	.zero		1


	//   ....[16]....
        /*0188*/ 	.word	0x00000350
        /*018c*/ 	.word	0x000000ff
        /*0190*/ 	.word	0x00000040
        /*0194*/ 	.short	0x0100
        /*0196*/ 	.byte	0x08
	.zero		1


	//   ....[17]....
        /*0198*/ 	.word	0x00000360
        /*019c*/ 	.word	0x000000ff
        /*01a0*/ 	.word	0x000000d8
        /*01a4*/ 	.short	0x0100
        /*01a6*/ 	.byte	0x08
	.zero		1


	//   ....[18]....
        /*01a8*/ 	.word	0x00000370
        /*01ac*/ 	.word	0x000000ff
        /*01b0*/ 	.word	0x00000048
        /*01b4*/ 	.short	0x0100
        /*01b6*/ 	.byte	0x08
	.zero		1


	//   ....[19]....
        /*01b8*/ 	.word	0x00000380
        /*01bc*/ 	.word	0x000000ff
        /*01c0*/ 	.word	0x000000e0
        /*01c4*/ 	.short	0x0100
        /*01c6*/ 	.byte	0x08
	.zero		1


	//   ....[20]....
        /*01c8*/ 	.word	0x00000390
        /*01cc*/ 	.word	0x000000ff
        /*01d0*/ 	.word	0x00000050
        /*01d4*/ 	.short	0x0100
        /*01d6*/ 	.byte	0x08
	.zero		1


	//   ....[21]....
        /*01d8*/ 	.word	0x000003a0
        /*01dc*/ 	.word	0x000000ff
        /*01e0*/ 	.word	0x000000e8
        /*01e4*/ 	.short	0x0100
        /*01e6*/ 	.byte	0x08
	.zero		1


	//   ....[22]....
        /*01e8*/ 	.word	0x000003b0
        /*01ec*/ 	.word	0x000000ff
        /*01f0*/ 	.word	0x00000058
        /*01f4*/ 	.short	0x0100
        /*01f6*/ 	.byte	0x08
	.zero		1


	//   ....[23]....
        /*01f8*/ 	.word	0x000003c0
        /*01fc*/ 	.word	0x000000ff
        /*0200*/ 	.word	0x000000f0
        /*0204*/ 	.short	0x0100
        /*0206*/ 	.byte	0x08
	.zero		1


	//   ....[24]....
        /*0208*/ 	.word	0x000003d0
        /*020c*/ 	.word	0x000000ff
        /*0210*/ 	.word	0x00000060
        /*0214*/ 	.short	0x0100
        /*0216*/ 	.byte	0x08
	.zero		1


	//   ....[25]....
        /*0218*/ 	.word	0x000003e0
        /*021c*/ 	.word	0x000000ff
        /*0220*/ 	.word	0x000000f8
        /*0224*/ 	.short	0x0100
        /*0226*/ 	.byte	0x08
	.zero		1


	//   ....[26]....
        /*0228*/ 	.word	0x000003f0
        /*022c*/ 	.word	0x000000ff
        /*0230*/ 	.word	0x00000068
        /*0234*/ 	.short	0x0100
        /*0236*/ 	.byte	0x08
	.zero		1


	//   ....[27]....
        /*0238*/ 	.word	0x00000400
        /*023c*/ 	.word	0x000000ff
        /*0240*/ 	.word	0x00000100
        /*0244*/ 	.short	0x0100
        /*0246*/ 	.byte	0x08
	.zero		1


	//   ....[28]....
        /*0248*/ 	.word	0x00000410
        /*024c*/ 	.word	0x000000ff
        /*0250*/ 	.word	0x00000070
        /*0254*/ 	.short	0x0100
        /*0256*/ 	.byte	0x08
	.zero		1


	//   ....[29]....
        /*0258*/ 	.word	0x00000420
        /*025c*/ 	.word	0x000000ff
        /*0260*/ 	.word	0x00000108
        /*0264*/ 	.short	0x0100
        /*0266*/ 	.byte	0x08
	.zero		1


	//   ....[30]....
        /*0268*/ 	.word	0x00000430
        /*026c*/ 	.word	0x000000ff
        /*0270*/ 	.word	0x00000078
        /*0274*/ 	.short	0x0100
        /*0276*/ 	.byte	0x08
	.zero		1


	//   ....[31]....
        /*0278*/ 	.word	0x00000440
        /*027c*/ 	.word	0x000000ff
        /*0280*/ 	.word	0x00000110
        /*0284*/ 	.short	0x0100
        /*0286*/ 	.byte	0x08
	.zero		1


	//   ....[32]....
        /*0288*/ 	.word	0x00000450
        /*028c*/ 	.word	0x000000ff
        /*0290*/ 	.word	0x00000080
        /*0294*/ 	.short	0x0100
        /*0296*/ 	.byte	0x08
	.zero		1


	//   ....[33]....
        /*0298*/ 	.word	0x00000460
        /*029c*/ 	.word	0x000000ff
        /*02a0*/ 	.word	0x00000118
        /*02a4*/ 	.short	0x0100
        /*02a6*/ 	.byte	0x08
	.zero		1


	//   ....[34]....
        /*02a8*/ 	.word	0x00000470
        /*02ac*/ 	.word	0x000000ff
        /*02b0*/ 	.word	0x00000088
        /*02b4*/ 	.short	0x0100
        /*02b6*/ 	.byte	0x08
	.zero		1


	//   ....[35]....
        /*02b8*/ 	.word	0x00000480
        /*02bc*/ 	.word	0x000000ff
        /*02c0*/ 	.word	0x00000120
        /*02c4*/ 	.short	0x0100
        /*02c6*/ 	.byte	0x08
	.zero		1


	//   ....[36]....
        /*02c8*/ 	.word	0x00000490
        /*02cc*/ 	.word	0x000000ff
        /*02d0*/ 	.word	0x00000090
        /*02d4*/ 	.short	0x0100
        /*02d6*/ 	.byte	0x08
	.zero		1


	//   ....[37]....
        /*02d8*/ 	.word	0x000004a0
        /*02dc*/ 	.word	0x000000ff
        /*02e0*/ 	.word	0x00000128
        /*02e4*/ 	.short	0x0100
        /*02e6*/ 	.byte	0x08
	.zero		1


	//   ....[38]....
        /*02e8*/ 	.word	0x000008f0
        /*02ec*/ 	.word	0x000000ff
        /*02f0*/ 	.word	0x00000140
        /*02f4*/ 	.short	0x0100
        /*02f6*/ 	.byte	0x06
	.zero		1


	//   ....[39]....
        /*02f8*/ 	.word	0x00000990
        /*02fc*/ 	.word	0x000000ff
        /*0300*/ 	.word	0x00000148
        /*0304*/ 	.short	0x0100
        /*0306*/ 	.byte	0x06
	.zero		1


	//   ....[40]....
        /*0308*/ 	.word	0x000018c0
        /*030c*/ 	.word	0x00000000
        /*0310*/ 	.word	0x00000000
        /*0314*/ 	.short	0x010a
        /*0316*/ 	.byte	0x3f
	.zero		1


	//   ....[41]....
        /*0318*/ 	.word	0x00001900
        /*031c*/ 	.word	0x00000000
        /*0320*/ 	.word	0x00000000
        /*0324*/ 	.short	0x010a
        /*0326*/ 	.byte	0x3f
	.zero		1


	//   ....[42]....
        /*0328*/ 	.word	0x00002160
        /*032c*/ 	.word	0x00000004
        /*0330*/ 	.word	0x00000000
        /*0334*/ 	.short	0x010a
        /*0336*/ 	.byte	0x3f
	.zero		1


	//   ....[43]....
        /*0338*/ 	.word	0x000021a0
        /*033c*/ 	.word	0x00000004
        /*0340*/ 	.word	0x00000000
        /*0344*/ 	.short	0x010a
        /*0346*/ 	.byte	0x3f
	.zero		1


	//   ....[44]....
        /*0348*/ 	.word	0x000027e0
        /*034c*/ 	.word	0x00000004
        /*0350*/ 	.word	0x00000000
        /*0354*/ 	.short	0x0101
        /*0356*/ 	.byte	0x3f
	.zero		1


	//   ....[45]....
        /*0358*/ 	.word	0x00002a00
        /*035c*/ 	.word	0x00000000
        /*0360*/ 	.word	0x00000000
        /*0364*/ 	.short	0x0101
        /*0366*/ 	.byte	0x3f
	.zero		1


	//   ....[46]....
        /*0368*/ 	.word	0x00009e60
        /*036c*/ 	.word	0x00000017
        /*0370*/ 	.word	0x00000098
        /*0374*/ 	.short	0x010a
        /*0376*/ 	.byte	0x3f
	.zero		1


	//   ....[47]....
        /*0378*/ 	.word	0x0000a260
        /*037c*/ 	.word	0x00000006
        /*0380*/ 	.word	0x00000148
        /*0384*/ 	.short	0x0101
        /*0386*/ 	.byte	0x3f
	.zero		1


	//   ....[48]....
        /*0388*/ 	.word	0x0000a960
        /*038c*/ 	.word	0x00000007
        /*0390*/ 	.word	0x00000000
        /*0394*/ 	.short	0x010a
        /*0396*/ 	.byte	0x3f
	.zero		1


	//   ....[49]....
        /*0398*/ 	.word	0x0000a9e0
        /*039c*/ 	.word	0x00000006
        /*03a0*/ 	.word	0x00000000
        /*03a4*/ 	.short	0x010a
        /*03a6*/ 	.byte	0x3f
	.zero		1


	//   ....[50]....
        /*03a8*/ 	.word	0x0000aa70
        /*03ac*/ 	.word	0x00000007
        /*03b0*/ 	.word	0x00000000
        /*03b4*/ 	.short	0x010a
        /*03b6*/ 	.byte	0x3f
	.zero		1


	//   ....[51]....
        /*03b8*/ 	.word	0x0000ab00
        /*03bc*/ 	.word	0x00000006
        /*03c0*/ 	.word	0x00000000
        /*03c4*/ 	.short	0x010a
        /*03c6*/ 	.byte	0x3f
	.zero		1


	//   ....[52]....
        /*03c8*/ 	.word	0x0000ab90
        /*03cc*/ 	.word	0x00000007
        /*03d0*/ 	.word	0x00000000
        /*03d4*/ 	.short	0x010a
        /*03d6*/ 	.byte	0x3f
	.zero		1


	//   ....[53]....
        /*03d8*/ 	.word	0x0000ac20
        /*03dc*/ 	.word	0x00000006
        /*03e0*/ 	.word	0x00000000
        /*03e4*/ 	.short	0x010a
        /*03e6*/ 	.byte	0x3f
	.zero		1


	//   ....[54]....
        /*03e8*/ 	.word	0x0000acb0
        /*03ec*/ 	.word	0x00000007
        /*03f0*/ 	.word	0x00000000
        /*03f4*/ 	.short	0x010a
        /*03f6*/ 	.byte	0x3f
	.zero		1


	//   ....[55]....
        /*03f8*/ 	.word	0x0000ad40
        /*03fc*/ 	.word	0x00000006
        /*0400*/ 	.word	0x00000000
        /*0404*/ 	.short	0x010a
        /*0406*/ 	.byte	0x3f
	.zero		1


	//   ....[56]....
        /*0408*/ 	.word	0x0000add0
        /*040c*/ 	.word	0x00000007
        /*0410*/ 	.word	0x00000000
        /*0414*/ 	.short	0x010a
        /*0416*/ 	.byte	0x3f
	.zero		1


	//   ....[57]....
        /*0418*/ 	.word	0x0000ae60
        /*041c*/ 	.word	0x00000006
        /*0420*/ 	.word	0x00000000
        /*0424*/ 	.short	0x010a
        /*0426*/ 	.byte	0x3f
	.zero		1


	//   ....[58]....
        /*0428*/ 	.word	0x0000aef0
        /*042c*/ 	.word	0x00000007
        /*0430*/ 	.word	0x00000000
        /*0434*/ 	.short	0x010a
        /*0436*/ 	.byte	0x3f
	.zero		1


	//   ....[59]....
        /*0438*/ 	.word	0x0000af80
        /*043c*/ 	.word	0x00000006
        /*0440*/ 	.word	0x00000000
        /*0444*/ 	.short	0x010a
        /*0446*/ 	.byte	0x3f
	.zero		1


	//   ....[60]....
        /*0448*/ 	.word	0x0000b010
        /*044c*/ 	.word	0x00000007
        /*0450*/ 	.word	0x00000000
        /*0454*/ 	.short	0x010a
        /*0456*/ 	.byte	0x3f
	.zero		1


	//   ....[61]....
        /*0458*/ 	.word	0x0000b0a0
        /*045c*/ 	.word	0x00000006
        /*0460*/ 	.word	0x00000000
        /*0464*/ 	.short	0x010a
        /*0466*/ 	.byte	0x3f
	.zero		1


	//   ....[62]....
        /*0468*/ 	.word	0x0000b130
        /*046c*/ 	.word	0x00000007
        /*0470*/ 	.word	0x00000000
        /*0474*/ 	.short	0x010a
        /*0476*/ 	.byte	0x3f
	.zero		1


	//   ....[63]....
        /*0478*/ 	.word	0x0000b1c0
        /*047c*/ 	.word	0x00000006
        /*0480*/ 	.word	0x00000000
        /*0484*/ 	.short	0x010a
        /*0486*/ 	.byte	0x3f
	.zero		1


	//   ....[64]....
        /*0488*/ 	.word	0x0000b250
        /*048c*/ 	.word	0x00000007
        /*0490*/ 	.word	0x00000000
        /*0494*/ 	.short	0x010a
        /*0496*/ 	.byte	0x3f
	.zero		1


	//   ....[65]....
        /*0498*/ 	.word	0x0000b2e0
        /*049c*/ 	.word	0x00000006
        /*04a0*/ 	.word	0x00000000
        /*04a4*/ 	.short	0x010a
        /*04a6*/ 	.byte	0x3f
	.zero		1


	//   ....[66]....
        /*04a8*/ 	.word	0x0000b370
        /*04ac*/ 	.word	0x00000005
        /*04b0*/ 	.word	0x00000000
        /*04b4*/ 	.short	0x010a
        /*04b6*/ 	.byte	0x3f
	.zero		1


	//   ....[67]....
        /*04b8*/ 	.word	0x0000b3d0
        /*04bc*/ 	.word	0x00000000
        /*04c0*/ 	.word	0x00000000
        /*04c4*/ 	.short	0x010a
        /*04c6*/ 	.byte	0x3f
	.zero		1


	//   ....[68]....
        /*04c8*/ 	.word	0x0000b420
        /*04cc*/ 	.word	0x00000004
        /*04d0*/ 	.word	0x00000000
        /*04d4*/ 	.short	0x010a
        /*04d6*/ 	.byte	0x3f
	.zero		1


	//   ....[69]....
        /*04d8*/ 	.word	0x0000b4f0
        /*04dc*/ 	.word	0x00000017
        /*04e0*/ 	.word	0x00000098
        /*04e4*/ 	.short	0x010a
        /*04e6*/ 	.byte	0x3f
	.zero		1


	//   ....[70]....
        /*04e8*/ 	.word	0x0000b5c0
        /*04ec*/ 	.word	0x00000007
        /*04f0*/ 	.word	0x00000000
        /*04f4*/ 	.short	0x010a
        /*04f6*/ 	.byte	0x3f
	.zero		1


	//   ....[71]....
        /*04f8*/ 	.word	0x0000b610
        /*04fc*/ 	.word	0x00000006
        /*0500*/ 	.word	0x00000000
        /*0504*/ 	.short	0x010a
        /*0506*/ 	.byte	0x3f
	.zero		1


	//   ....[72]....
        /*0508*/ 	.word	0x0000b660
        /*050c*/ 	.word	0x00000007
        /*0510*/ 	.word	0x00000000
        /*0514*/ 	.short	0x010a
        /*0516*/ 	.byte	0x3f
	.zero		1


	//   ....[73]....
        /*0518*/ 	.word	0x0000b6b0
        /*051c*/ 	.word	0x00000006
        /*0520*/ 	.word	0x00000000
        /*0524*/ 	.short	0x010a
        /*0526*/ 	.byte	0x3f
	.zero		1


	//   ....[74]....
        /*0528*/ 	.word	0x0000b700
        /*052c*/ 	.word	0x00000007
        /*0530*/ 	.word	0x00000000
        /*0534*/ 	.short	0x010a
        /*0536*/ 	.byte	0x3f
	.zero		1


	//   ....[75]....
        /*0538*/ 	.word	0x0000b750
        /*053c*/ 	.word	0x00000006
        /*0540*/ 	.word	0x00000000
        /*0544*/ 	.short	0x010a
        /*0546*/ 	.byte	0x3f
	.zero		1


	//   ....[76]....
        /*0548*/ 	.word	0x0000b7a0
        /*054c*/ 	.word	0x00000007
        /*0550*/ 	.word	0x00000000
        /*0554*/ 	.short	0x010a
        /*0556*/ 	.byte	0x3f
	.zero		1


	//   ....[77]....
        /*0558*/ 	.word	0x0000b7f0
        /*055c*/ 	.word	0x00000006
        /*0560*/ 	.word	0x00000000
        /*0564*/ 	.short	0x010a
        /*0566*/ 	.byte	0x3f
	.zero		1


	//   ....[78]....
        /*0568*/ 	.word	0x0000b840
        /*056c*/ 	.word	0x00000007
        /*0570*/ 	.word	0x00000000
        /*0574*/ 	.short	0x010a
        /*0576*/ 	.byte	0x3f
	.zero		1


	//   ....[79]....
        /*0578*/ 	.word	0x0000b890
        /*057c*/ 	.word	0x00000006
        /*0580*/ 	.word	0x00000000
        /*0584*/ 	.short	0x010a
        /*0586*/ 	.byte	0x3f
	.zero		1


	//   ....[80]....
        /*0588*/ 	.word	0x0000b8e0
        /*058c*/ 	.word	0x00000007
        /*0590*/ 	.word	0x00000000
        /*0594*/ 	.short	0x010a
        /*0596*/ 	.byte	0x3f
	.zero		1


	//   ....[81]....
        /*0598*/ 	.word	0x0000b930
        /*059c*/ 	.word	0x00000006
        /*05a0*/ 	.word	0x00000000
        /*05a4*/ 	.short	0x010a
        /*05a6*/ 	.byte	0x3f
	.zero		1


	//   ....[82]....
        /*05a8*/ 	.word	0x0000b980
        /*05ac*/ 	.word	0x00000007
        /*05b0*/ 	.word	0x00000000
        /*05b4*/ 	.short	0x010a
        /*05b6*/ 	.byte	0x3f
	.zero		1


	//   ....[83]....
        /*05b8*/ 	.word	0x0000b9d0
        /*05bc*/ 	.word	0x00000006
        /*05c0*/ 	.word	0x00000000
        /*05c4*/ 	.short	0x010a
        /*05c6*/ 	.byte	0x3f
	.zero		1


	//   ....[84]....
        /*05c8*/ 	.word	0x0000ba20
        /*05cc*/ 	.word	0x00000007
        /*05d0*/ 	.word	0x00000000
        /*05d4*/ 	.short	0x010a
        /*05d6*/ 	.byte	0x3f
	.zero		1


	//   ....[85]....
        /*05d8*/ 	.word	0x0000ba70
        /*05dc*/ 	.word	0x00000006
        /*05e0*/ 	.word	0x00000000
        /*05e4*/ 	.short	0x010a
        /*05e6*/ 	.byte	0x3f
	.zero		1


	//   ....[86]....
        /*05e8*/ 	.word	0x0000bac0
        /*05ec*/ 	.word	0x00000007
        /*05f0*/ 	.word	0x00000000
        /*05f4*/ 	.short	0x010a
        /*05f6*/ 	.byte	0x3f
	.zero		1


	//   ....[87]....
        /*05f8*/ 	.word	0x0000bb10
        /*05fc*/ 	.word	0x00000006
        /*0600*/ 	.word	0x00000000
        /*0604*/ 	.short	0x010a
        /*0606*/ 	.byte	0x3f
	.zero		1


	//----- nvinfo : EIATTR_NUM_MBARRIERS
	.align		4
.L_35:
        /*0608*/ 	.byte	0x03, 0x38
        /*060a*/ 	.short	0x0028


	//----- nvinfo : EIATTR_EXIT_INSTR_OFFSETS
	.align		4
        /*060c*/ 	.byte	0x04, 0x1c
        /*060e*/ 	.short	(.L_37 - .L_36)


	//   ....[0]....
.L_36:
        /*0610*/ 	.word	0x00000bf0


	//   ....[1]....
        /*0614*/ 	.word	0x00001400


	//   ....[2]....
        /*0618*/ 	.word	0x000095e0


	//   ....[3]....
        /*061c*/ 	.word	0x00009b40


	//   ....[4]....
        /*0620*/ 	.word	0x0000b3c0


	//----- nvinfo : EIATTR_MAX_THREADS
	.align		4
.L_37:
        /*0624*/ 	.byte	0x04, 0x05
        /*0626*/ 	.short	(.L_39 - .L_38)
.L_38:
        /*0628*/ 	.word	0x00000180
        /*062c*/ 	.word	0x00000001
        /*0630*/ 	.word	0x00000001


	//----- nvinfo : EIATTR_CRS_STACK_SIZE
	.align		4
.L_39:
        /*0634*/ 	.byte	0x04, 0x1e
        /*0636*/ 	.short	(.L_41 - .L_40)
.L_40:
        /*0638*/ 	.word	0x00000000


	//----- nvinfo : EIATTR_CBANK_PARAM_SIZE
	.align		4
.L_41:
        /*063c*/ 	.byte	0x03, 0x19
        /*063e*/ 	.short	0x0470


	//----- nvinfo : EIATTR_PARAM_CBANK
	.align		4
        /*0640*/ 	.byte	0x04, 0x0a
        /*0642*/ 	.short	(.L_43 - .L_42)
	.align		4
.L_42:
        /*0644*/ 	.word	index@(.nv.constant0._ZN7cutlass13device_kernelINS_4gemm6kernel13GemmUniversalIN4cute5tupleIJiiiiEEENS1_10collective13CollectiveMmaINS1_34MainloopSm90TmaGmmaWarpSpecializedILi19ENS5_IJNS4_1CILi2EEENSA_ILi1EEESC_EEENS1_35KernelTmaWarpSpecializedCooperativeEEENS5_IJNSA_ILi128EEENSA_ILi240EEENSA_ILi32EEEEEEaNS5_IJlSC_lEEEaSK_NS4_8TiledMMAINS4_8MMA_AtomIJNS4_4SM904GMMA26MMA_64x16x32_S32S8S8_SS_TNEEEENS4_6LayoutISD_NS5_IJSC_NSA_ILi0EEESS_EEEEENS5_IJNS4_10UnderscoreESV_SV_EEEEENS4_13SM90_TMA_LOADENS4_14ComposedLayoutINS4_7SwizzleILi1ELi4ELi3EEENS4_18smem_ptr_flag_bitsILi8EEENSR_INS5_IJNSA_ILi8EEESI_EEENS5_IJSI_SC_EEEEEEEvNS4_8identityENS4_23SM90_TMA_LOAD_MULTICASTES18_vS19_EENS_8epilogue10collective6detail29Sm90TmaWarpSpecializedAdapterINS1D_15DefaultEpilogueIaSK_SK_NS1C_6thread17LinearCombinationIaLi1EiiLNS1H_9ScaleType4KindE0ELNS_15FloatRoundStyleE2EaEENS1_15EpilogueDefaultEEEEEvvEEEEvNT_6ParamsE)
        /*0648*/ 	.short	0x0210
        /*064a*/ 	.short	0x0470


	//----- nvinfo : EIATTR_SW_WAR
	.align		4
.L_43:
        /*064c*/ 	.byte	0x04, 0x36
        /*064e*/ 	.short	(.L_45 - .L_44)
.L_44:
        /*0650*/ 	.word	0x00000008
.L_45:


//--------------------- .nv.callgraph             --------------------------
	.section	.nv.callgraph,"",@"SHT_CUDA_CALLGRAPH"
	.align	4
	.sectionentsize	8
	.align		4
        /*0000*/ 	.word	0x00000000
	.align		4
        /*0004*/ 	.word	0xffffffff
	.align		4
        /*0008*/ 	.word	index@(_ZN7cutlass13device_kernelINS_4gemm6kernel13GemmUniversalIN4cute5tupleIJiiiiEEENS1_10collective13CollectiveMmaINS1_34MainloopSm90TmaGmmaWarpSpecializedILi19ENS5_IJNS4_1CILi2EEENSA_ILi1EEESC_EEENS1_35KernelTmaWarpSpecializedCooperativeEEENS5_IJNSA_ILi128EEENSA_ILi240EEENSA_ILi32EEEEEEaNS5_IJlSC_lEEEaSK_NS4_8TiledMMAINS4_8MMA_AtomIJNS4_4SM904GMMA26MMA_64x16x32_S32S8S8_SS_TNEEEENS4_6LayoutISD_NS5_IJSC_NSA_ILi0EEESS_EEEEENS5_IJNS4_10UnderscoreESV_SV_EEEEENS4_13SM90_TMA_LOADENS4_14ComposedLayoutINS4_7SwizzleILi1ELi4ELi3EEENS4_18smem_ptr_flag_bitsILi8EEENSR_INS5_IJNSA_ILi8EEESI_EEENS5_IJSI_SC_EEEEEEEvNS4_8identityENS4_23SM90_TMA_LOAD_MULTICASTES18_vS19_EENS_8epilogue10collective6detail29Sm90TmaWarpSpecializedAdapterINS1D_15DefaultEpilogueIaSK_SK_NS1C_6thread17LinearCombinationIaLi1EiiLNS1H_9ScaleType4KindE0ELNS_15FloatRoundStyleE2EaEENS1_15EpilogueDefaultEEEEEvvEEEEvNT_6ParamsE)
	.align		4
        /*000c*/ 	.word	index@(__assertfail)
	.align		4
        /*0010*/ 	.word	0x00000000
	.align		4
        /*0014*/ 	.word	0xfffffffe
	.align		4
        /*0018*/ 	.word	0x00000000
	.align		4
        /*001c*/ 	.word	0xfffffffd
	.align		4
        /*0020*/ 	.word	0x00000000
	.align		4
        /*0024*/ 	.word	0xfffffffc


//--------------------- .nv.constant4             --------------------------
	.section	.nv.constant4,"a",@progbits
	.align	8
	.align		8
.nv.constant4:
        /*0000*/ 	.dword	__assertfail
	.align		8
        /*0008*/ 	.dword	__unnamed_1
	.align		8
        /*0010*/ 	.dword	_ZN39_INTERNAL_50005ae8_4_k_cu_e2b02b24_30054cuda3std3__45__cpo5beginE
	.align		8
        /*0018*/ 	.dword	_ZN39_INTERNAL_50005ae8_4_k_cu_e2b02b24_30054cuda3std3__45__cpo3endE
	.align		8
        /*0020*/ 	.dword	_ZN39_INTERNAL_50005ae8_4_k_cu_e2b02b24_30054cuda3std3__45__cpo6cbeginE
	.align		8
        /*0028*/ 	.dword	_ZN39_INTERNAL_50005ae8_4_k_cu_e2b02b24_30054cuda3std3__45__cpo4cendE
	.align		8
        /*0030*/ 	.dword	_ZN39_INTERNAL_50005ae8_4_k_cu_e2b02b24_30054cuda3std3__441_GLOBAL__N__50005ae8_4_k_cu_e2b02b24_30056ignoreE
	.align		8
        /*0038*/ 	.dword	_ZN39_INTERNAL_50005ae8_4_k_cu_e2b02b24_30054cuda3std3__419piecewise_constructE
	.align		8
        /*0040*/ 	.dword	_ZN39_INTERNAL_50005ae8_4_k_cu_e2b02b24_30054cuda3std3__48in_placeE
	.align		8
        /*0048*/ 	.dword	_ZN39_INTERNAL_50005ae8_4_k_cu_e2b02b24_30054cuda3std6ranges3__45__cpo4swapE
	.align		8
        /*0050*/ 	.dword	_ZN39_INTERNAL_50005ae8_4_k_cu_e2b02b24_30054cuda3std6ranges3__45__cpo9iter_moveE
	.align		8
        /*0058*/ 	.dword	_ZN39_INTERNAL_50005ae8_4_k_cu_e2b02b24_30054cute7productE
	.align		8
        /*0060*/ 	.dword	_ZN39_INTERNAL_50005ae8_4_k_cu_e2b02b24_30054cute1_E
	.align		8
        /*0068*/ 	.dword	$str$22
	.align		8
        /*0070*/ 	.dword	$str$23


//--------------------- .text._ZN7cutlass13device_kernelINS_4gemm6kernel13GemmUniversalIN4cute5tupleIJiiiiEEENS1_10collective13CollectiveMmaINS1_34MainloopSm90TmaGmmaWarpSpecializedILi19ENS5_IJNS4_1CILi2EEENSA_ILi1EEESC_EEENS1_35KernelTmaWarpSpecializedCooperativeEEENS5_IJNSA_ILi128EEENSA_ILi240EEENSA_ILi32EEEEEEaNS5_IJlSC_lEEEaSK_NS4_8TiledMMAINS4_8MMA_AtomIJNS4_4SM904GMMA26MMA_64x16x32_S32S8S8_SS_TNEEEENS4_6LayoutISD_NS5_IJSC_NSA_ILi0EEESS_EEEEENS5_IJNS4_10UnderscoreESV_SV_EEEEENS4_13SM90_TMA_LOADENS4_14ComposedLayoutINS4_7SwizzleILi1ELi4ELi3EEENS4_18smem_ptr_flag_bitsILi8EEENSR_INS5_IJNSA_ILi8EEESI_EEENS5_IJSI_SC_EEEEEEEvNS4_8identityENS4_23SM90_TMA_LOAD_MULTICASTES18_vS19_EENS_8epilogue10collective6detail29Sm90TmaWarpSpecializedAdapterINS1D_15DefaultEpilogueIaSK_SK_NS1C_6thread17LinearCombinationIaLi1EiiLNS1H_9ScaleType4KindE0ELNS_15FloatRoundStyleE2EaEENS1_15EpilogueDefaultEEEEEvvEEEEvNT_6ParamsE --------------------------
	.section	.text._ZN7cutlass13device_kernelINS_4gemm6kernel13GemmUniversalIN4cute5tupleIJiiiiEEENS1_10collective13CollectiveMmaINS1_34MainloopSm90TmaGmmaWarpSpecializedILi19ENS5_IJNS4_1CILi2EEENSA_ILi1EEESC_EEENS1_35KernelTmaWarpSpecializedCooperativeEEENS5_IJNSA_ILi128EEENSA_ILi240EEENSA_ILi32EEEEEEaNS5_IJlSC_lEEEaSK_NS4_8TiledMMAINS4_8MMA_AtomIJNS4_4SM904GMMA26MMA_64x16x32_S32S8S8_SS_TNEEEENS4_6LayoutISD_NS5_IJSC_NSA_ILi0EEESS_EEEEENS5_IJNS4_10UnderscoreESV_SV_EEEEENS4_13SM90_TMA_LOADENS4_14ComposedLayoutINS4_7SwizzleILi1ELi4ELi3EEENS4_18smem_ptr_flag_bitsILi8EEENSR_INS5_IJNSA_ILi8EEESI_EEENS5_IJSI_SC_EEEEEEEvNS4_8identityENS4_23SM90_TMA_LOAD_MULTICASTES18_vS19_EENS_8epilogue10collective6detail29Sm90TmaWarpSpecializedAdapterINS1D_15DefaultEpilogueIaSK_SK_NS1C_6thread17LinearCombinationIaLi1EiiLNS1H_9ScaleType4KindE0ELNS_15FloatRoundStyleE2EaEENS1_15EpilogueDefaultEEEEEvvEEEEvNT_6ParamsE,"ax",@progbits
	.align	128
.text._ZN7cutlass13device_kernelINS_4gemm6kernel13GemmUniversalIN4cute5tupleIJiiiiEEENS1_10collective13CollectiveMmaINS1_34MainloopSm90TmaGmmaWarpSpecializedILi19ENS5_IJNS4_1CILi2EEENSA_ILi1EEESC_EEENS1_35KernelTmaWarpSpecializedCooperativeEEENS5_IJNSA_ILi128EEENSA_ILi240EEENSA_ILi32EEEEEEaNS5_IJlSC_lEEEaSK_NS4_8TiledMMAINS4_8MMA_AtomIJNS4_4SM904GMMA26MMA_64x16x32_S32S8S8_SS_TNEEEENS4_6LayoutISD_NS5_IJSC_NSA_ILi0EEESS_EEEEENS5_IJNS4_10UnderscoreESV_SV_EEEEENS4_13SM90_TMA_LOADENS4_14ComposedLayoutINS4_7SwizzleILi1ELi4ELi3EEENS4_18smem_ptr_flag_bitsILi8EEENSR_INS5_IJNSA_ILi8EEESI_EEENS5_IJSI_SC_EEEEEEEvNS4_8identityENS4_23SM90_TMA_LOAD_MULTICASTES18_vS19_EENS_8epilogue10collective6detail29Sm90TmaWarpSpecializedAdapterINS1D_15DefaultEpilogueIaSK_SK_NS1C_6thread17LinearCombinationIaLi1EiiLNS1H_9ScaleType4KindE0ELNS_15FloatRoundStyleE2EaEENS1_15EpilogueDefaultEEEEEvvEEEEvNT_6ParamsE:
        .type           _ZN7cutlass13device_kernelINS_4gemm6kernel13GemmUniversalIN4cute5tupleIJiiiiEEENS1_10collective13CollectiveMmaINS1_34MainloopSm90TmaGmmaWarpSpecializedILi19ENS5_IJNS4_1CILi2EEENSA_ILi1EEESC_EEENS1_35KernelTmaWarpSpecializedCooperativeEEENS5_IJNSA_ILi128EEENSA_ILi240EEENSA_ILi32EEEEEEaNS5_IJlSC_lEEEaSK_NS4_8TiledMMAINS4_8MMA_AtomIJNS4_4SM904GMMA26MMA_64x16x32_S32S8S8_SS_TNEEEENS4_6LayoutISD_NS5_IJSC_NSA_ILi0EEESS_EEEEENS5_IJNS4_10UnderscoreESV_SV_EEEEENS4_13SM90_TMA_LOADENS4_14ComposedLayoutINS4_7SwizzleILi1ELi4ELi3EEENS4_18smem_ptr_flag_bitsILi8EEENSR_INS5_IJNSA_ILi8EEESI_EEENS5_IJSI_SC_EEEEEEEvNS4_8identityENS4_23SM90_TMA_LOAD_MULTICASTES18_vS19_EENS_8epilogue10collective6detail29Sm90TmaWarpSpecializedAdapterINS1D_15DefaultEpilogueIaSK_SK_NS1C_6thread17LinearCombinationIaLi1EiiLNS1H_9ScaleType4KindE0ELNS_15FloatRoundStyleE2EaEENS1_15EpilogueDefaultEEEEEvvEEEEvNT_6ParamsE,@function
        .size           _ZN7cutlass13device_kernelINS_4gemm6kernel13GemmUniversalIN4cute5tupleIJiiiiEEENS1_10collective13CollectiveMmaINS1_34MainloopSm90TmaGmmaWarpSpecializedILi19ENS5_IJNS4_1CILi2EEENSA_ILi1EEESC_EEENS1_35KernelTmaWarpSpecializedCooperativeEEENS5_IJNSA_ILi128EEENSA_ILi240EEENSA_ILi32EEEEEEaNS5_IJlSC_lEEEaSK_NS4_8TiledMMAINS4_8MMA_AtomIJNS4_4SM904GMMA26MMA_64x16x32_S32S8S8_SS_TNEEEENS4_6LayoutISD_NS5_IJSC_NSA_ILi0EEESS_EEEEENS5_IJNS4_10UnderscoreESV_SV_EEEEENS4_13SM90_TMA_LOADENS4_14ComposedLayoutINS4_7SwizzleILi1ELi4ELi3EEENS4_18smem_ptr_flag_bitsILi8EEENSR_INS5_IJNSA_ILi8EEESI_EEENS5_IJSI_SC_EEEEEEEvNS4_8identityENS4_23SM90_TMA_LOAD_MULTICASTES18_vS19_EENS_8epilogue10collective6detail29Sm90TmaWarpSpecializedAdapterINS1D_15DefaultEpilogueIaSK_SK_NS1C_6thread17LinearCombinationIaLi1EiiLNS1H_9ScaleType4KindE0ELNS_15FloatRoundStyleE2EaEENS1_15EpilogueDefaultEEEEEvvEEEEvNT_6ParamsE,(.L_x_346 - _ZN7cutlass13device_kernelINS_4gemm6kernel13GemmUniversalIN4cute5tupleIJiiiiEEENS1_10collective13CollectiveMmaINS1_34MainloopSm90TmaGmmaWarpSpecializedILi19ENS5_IJNS4_1CILi2EEENSA_ILi1EEESC_EEENS1_35KernelTmaWarpSpecializedCooperativeEEENS5_IJNSA_ILi128EEENSA_ILi240EEENSA_ILi32EEEEEEaNS5_IJlSC_lEEEaSK_NS4_8TiledMMAINS4_8MMA_AtomIJNS4_4SM904GMMA26MMA_64x16x32_S32S8S8_SS_TNEEEENS4_6LayoutISD_NS5_IJSC_NSA_ILi0EEESS_EEEEENS5_IJNS4_10UnderscoreESV_SV_EEEEENS4_13SM90_TMA_LOADENS4_14ComposedLayoutINS4_7SwizzleILi1ELi4ELi3EEENS4_18smem_ptr_flag_bitsILi8EEENSR_INS5_IJNSA_ILi8EEESI_EEENS5_IJSI_SC_EEEEEEEvNS4_8identityENS4_23SM90_TMA_LOAD_MULTICASTES18_vS19_EENS_8epilogue10collective6detail29Sm90TmaWarpSpecializedAdapterINS1D_15DefaultEpilogueIaSK_SK_NS1C_6thread17LinearCombinationIaLi1EiiLNS1H_9ScaleType4KindE0ELNS_15FloatRoundStyleE2EaEENS1_15EpilogueDefaultEEEEEvvEEEEvNT_6ParamsE)
        .other          _ZN7cutlass13device_kernelINS_4gemm6kernel13GemmUniversalIN4cute5tupleIJiiiiEEENS1_10collective13CollectiveMmaINS1_34MainloopSm90TmaGmmaWarpSpecializedILi19ENS5_IJNS4_1CILi2EEENSA_ILi1EEESC_EEENS1_35KernelTmaWarpSpecializedCooperativeEEENS5_IJNSA_ILi128EEENSA_ILi240EEENSA_ILi32EEEEEEaNS5_IJlSC_lEEEaSK_NS4_8TiledMMAINS4_8MMA_AtomIJNS4_4SM904GMMA26MMA_64x16x32_S32S8S8_SS_TNEEEENS4_6LayoutISD_NS5_IJSC_NSA_ILi0EEESS_EEEEENS5_IJNS4_10UnderscoreESV_SV_EEEEENS4_13SM90_TMA_LOADENS4_14ComposedLayoutINS4_7SwizzleILi1ELi4ELi3EEENS4_18smem_ptr_flag_bitsILi8EEENSR_INS5_IJNSA_ILi8EEESI_EEENS5_IJSI_SC_EEEEEEEvNS4_8identityENS4_23SM90_TMA_LOAD_MULTICASTES18_vS19_EENS_8epilogue10collective6detail29Sm90TmaWarpSpecializedAdapterINS1D_15DefaultEpilogueIaSK_SK_NS1C_6thread17LinearCombinationIaLi1EiiLNS1H_9ScaleType4KindE0ELNS_15FloatRoundStyleE2EaEENS1_15EpilogueDefaultEEEEEvvEEEEvNT_6ParamsE,@"STO_CUDA_ENTRY STV_DEFAULT"
_ZN7cutlass13device_kernelINS_4gemm6kernel13GemmUniversalIN4cute5tupleIJiiiiEEENS1_10collective13CollectiveMmaINS1_34MainloopSm90TmaGmmaWarpSpecializedILi19ENS5_IJNS4_1CILi2EEENSA_ILi1EEESC_EEENS1_35KernelTmaWarpSpecializedCooperativeEEENS5_IJNSA_ILi128EEENSA_ILi240EEENSA_ILi32EEEEEEaNS5_IJlSC_lEEEaSK_NS4_8TiledMMAINS4_8MMA_AtomIJNS4_4SM904GMMA26MMA_64x16x32_S32S8S8_SS_TNEEEENS4_6LayoutISD_NS5_IJSC_NSA_ILi0EEESS_EEEEENS5_IJNS4_10UnderscoreESV_SV_EEEEENS4_13SM90_TMA_LOADENS4_14ComposedLayoutINS4_7SwizzleILi1ELi4ELi3EEENS4_18smem_ptr_flag_bitsILi8EEENSR_INS5_IJNSA_ILi8EEESI_EEENS5_IJSI_SC_EEEEEEEvNS4_8identityENS4_23SM90_TMA_LOAD_MULTICASTES18_vS19_EENS_8epilogue10collective6detail29Sm90TmaWarpSpecializedAdapterINS1D_15DefaultEpilogueIaSK_SK_NS1C_6thread17LinearCombinationIaLi1EiiLNS1H_9ScaleType4KindE0ELNS_15FloatRoundStyleE2EaEENS1_15EpilogueDefaultEEEEEvvEEEEvNT_6ParamsE:
[----:B------:R-:W0:Y:S01]  /*0000*/  LDC R1, c[0x0][0x28] ;  /* 0x00000a00ff017b82 */ /* 0x000e220000000800 */
[----:B------:R-:W1:Y:S01]  /*0010*/  S2R R153, SR_TID.X ;  /* 0x0000000000997919 */ /* 0x000e620000002100 */
[----:B------:R-:W-:Y:S01]  /*0020*/  ELECT P0, URZ, PT ;  /* 0x00000000003f782f */ /* 0x000fe20003800000 */
[----:B------:R-:W-:Y:S01]  /*0030*/  BSSY B0, `(.L_x_0) ;  /* 0x000000f000007945 */ /* 0x000fe20003800000 */
[--C-:B-1----:R-:W-:Y:S02]  /*0040*/  SHF.R.U32.HI R0, RZ, 0x5, R153.reuse ;  /* 0x00000005ff007819 */ /* 0x102fe40000011699 */
[----:B------:R-:W-:-:S03]  /*0050*/  SHF.R.U32.HI R7, RZ, 0x7, R153 ;  /* 0x00000007ff077819 */ /* 0x000fc60000011699 */
[----:B------:R-:W1:Y:S04]  /*0060*/  SHFL.IDX PT, R3, R0, RZ, 0x1f ;  /* 0x00001fff00037589 */ /* 0x000e6800000e0000 */
[----:B------:R2:W3:Y:S01]  /*0070*/  SHFL.IDX PT, R2, R7, RZ, 0x1f ;  /* 0x00001fff07027589 */ /* 0x0004e200000e0000 */
[----:B-1----:R-:W-:-:S13]  /*0080*/  ISETP.NE.OR P0, PT, R3, RZ, !P0 ;  /* 0x000000ff0300720c */ /* 0x002fda0004705670 */
[----:B0-23--:R-:W-:Y:S05]  /*0090*/  @P0 BRA `(.L_x_1) ;  /* 0x0000000000200947 */ /* 0x00dfea0003800000 */
[----:B------:R-:W-:Y:S02]  /*00a0*/  ULDC.64 UR4, c[0x0][0x198] ;  /* 0x0000660000047ab9 */ /* 0x000fe40000000a00 */
[----:B------:R-:W-:Y:S02]  /*00b0*/  UIADD3 UR6, UP0, UR4, 0xf0, URZ ;  /* 0x000000f004067890 */ /* 0x000fe4000ff1e03f */
[----:B------:R-:W-:Y:S02]  /*00c0*/  UIADD3 UR4, UP1, UR4, 0x1f0, URZ ;  /* 0x000001f004047890 */ /* 0x000fe4000ff3e03f */
[----:B------:R-:W-:Y:S02]  /*00d0*/  UIADD3.X UR7, URZ, UR5, URZ, UP0, !UPT ;  /* 0x000000053f077290 */ /* 0x000fe400087fe43f */
[----:B------:R-:W-:-:S07]  /*00e0*/  UIADD3.X UR5, URZ, UR5, URZ, UP1, !UPT ;  /* 0x000000053f057290 */ /* 0x000fce0008ffe43f */
[----:B------:R0:W-:Y:S02]  /*00f0*/  UTMACCTL.PF [UR6] ;  /* 0x00000000060079b9 */ /* 0x0001e40008040000 */
[----:B------:R0:W-:Y:S02]  /*0100*/  UTMACCTL.PF [UR4] ;  /* 0x00000000040079b9 */ /* 0x0001e40008040000 */
[----:B0-----:R-:W-:Y:S01]  /*0110*/  NOP ;  /* 0x0000000000007918 */ /* 0x001fe20000000000 */
.L_x_1:
[----:B------:R-:W-:Y:S05]  /*0120*/  BSYNC B0 ;  /* 0x0000000000007941 */ /* 0x000fea0003800000 */
.L_x_0:
[----:B------:R-:W0:Y:S02]  /*0130*/  SHFL.IDX PT, R5, R0, RZ, 0x1f ;  /* 0x00001fff00057589 */ /* 0x000e2400000e0000 */
[----:B0-----:R-:W-:-:S13]  /*0140*/  ISETP.NE.AND P0, PT, R5, RZ, PT ;  /* 0x000000ff0500720c */ /* 0x001fda0003f05270 */
[----:B------:R-:W-:Y:S05]  /*0150*/  @P0 BRA `(.L_x_2) ;  /* 0x0000000000dc0947 */ /* 0x000fea0003800000 */
[----:B------:R-:W-:Y:S01]  /*0160*/  ELECT P0, URZ, PT ;  /* 0x00000000003f782f */ /* 0x000fe20003800000 */
[----:B------:R-:W-:-:S12]  /*0170*/  BSSY B0, `(.L_x_2) ;  /* 0x0000035000007945 */ /* 0x000fd80003800000 */
[----:B------:R-:W-:Y:S05]  /*0180*/  @!P0 BRA `(.L_x_3) ;  /* 0x0000000000cc8947 */ /* 0x000fea0003800000 */
[----:B------:R-:W0:Y:S01]  /*0190*/  S2UR UR8, SR_CgaCtaId ;  /* 0x00000000000879c3 */ /* 0x000e220000008800 */
[----:B------:R-:W-:Y:S01]  /*01a0*/  UMOV UR4, 0x400 ;  /* 0x0000040000047882 */ /* 0x000fe20000000000 */
[----:B------:R-:W-:Y:S01]  /*01b0*/  UMOV UR5, 0x1 ;  /* 0x0000000100057882 */ /* 0x000fe20000000000 */
[----:B------:R-:W-:Y:S02]  /*01c0*/  UMOV UR6, 0x4 ;  /* 0x0000000400067882 */ /* 0x000fe40000000000 */
[----:B------:R-:W-:-:S04]  /*01d0*/  UIADD3 UR6, -UR6, 0x100000, URZ ;  /* 0x0010000006067890 */ /* 0x000fc8000fffe13f */
[----:B------:R-:W-:Y:S02]  /*01e0*/  USHF.L.U32 UR7, UR6, 0xb, URZ ;  /* 0x0000000b06077899 */ /* 0x000fe4000800063f */
[----:B------:R-:W-:Y:S02]  /*01f0*/  USHF.L.U32 UR6, UR6, 0x1, URZ ;  /* 0x0000000106067899 */ /* 0x000fe4000800063f */
[----:B0-----:R-:W-:Y:S02]  /*0200*/  ULEA UR8, UR8, UR4, 0x18 ;  /* 0x0000000408087291 */ /* 0x001fe4000f8ec03f */
[----:B------:R-:W-:-:S04]  /*0210*/  UIADD3 UR4, -UR5, 0x100000, URZ ;  /* 0x0010000005047890 */ /* 0x000fc8000fffe13f */
[----:B------:R-:W-:Y:S02]  /*0220*/  USHF.L.U32 UR5, UR4, 0xb, URZ ;  /* 0x0000000b04057899 */ /* 0x000fe4000800063f */
[----:B------:R-:W-:Y:S01]  /*0230*/  USHF.L.U32 UR4, UR4, 0x1, URZ ;  /* 0x0000000104047899 */ /* 0x000fe2000800063f */
[----:B------:R-:W0:Y:S11]  /*0240*/  FENCE.VIEW.ASYNC.S ;  /* 0x00000000000073c6 */ /* 0x000e360000000000 */
[----:B0-----:R0:W1:Y:S01]  /*0250*/  SYNCS.EXCH.64 URZ, [UR8], UR4 ;  /* 0x00000004083f75b2 */ /* 0x0010620008000100 */
[----:B------:R0:W2:Y:S01]  /*0260*/  SYNCS.EXCH.64 URZ, [UR8+0x98], UR6 ;  /* 0x00009806083f75b2 */ /* 0x0000a20008000100 */
[----:B------:R0:W3:Y:S01]  /*0270*/  SYNCS.EXCH.64 URZ, [UR8+0x8], UR4 ;  /* 0x00000804083f75b2 */ /* 0x0000e20008000100 */
[----:B------:R0:W4:Y:S01]  /*0280*/  SYNCS.EXCH.64 URZ, [UR8+0xa0], UR6 ;  /* 0x0000a006083f75b2 */ /* 0x0001220008000100 */
[----:B------:R0:W0:Y:S01]  /*0290*/  SYNCS.EXCH.64 URZ, [UR8+0x10], UR4 ;  /* 0x00001004083f75b2 */ /* 0x0000220008000100 */
        /* <DEDUP_REMOVED lines=33> */
[----:B-1234-:R-:W-:Y:S01]  /*04b0*/  NOP ;  /* 0x0000000000007918 */ /* 0x01efe20000000000 */
.L_x_3:
[----:B0-----:R-:W-:Y:S05]  /*04c0*/  BSYNC B0 ;  /* 0x0000000000007941 */ /* 0x001fea0003800000 */
.L_x_2:
[----:B------:R-:W-:Y:S01]  /*04d0*/  SHF.R.S32.HI R4, RZ, 0x1f, R153 ;  /* 0x0000001fff047819 */ /* 0x000fe20000011499 */
[----:B------:R-:W0:Y:S01]  /*04e0*/  SHFL.IDX PT, R0, R0, RZ, 0x1f ;  /* 0x00001fff00007589 */ /* 0x000e2200000e0000 */
[----:B------:R-:W1:Y:S01]  /*04f0*/  S2UR UR8, SR_CTAID.X ;  /* 0x00000000000879c3 */ /* 0x000e620000002500 */
[----:B------:R-:W-:Y:S02]  /*0500*/  ELECT P0, URZ, PT ;  /* 0x00000000003f782f */ /* 0x000fe40003800000 */
[----:B------:R-:W-:Y:S01]  /*0510*/  LEA.HI R4, R4, R153, RZ, 0x7 ;  /* 0x0000009904047211 */ /* 0x000fe200078f38ff */
[----:B------:R-:W-:Y:S01]  /*0520*/  ULDC UR4, c[0x0][0x150] ;  /* 0x0000540000047ab9 */ /* 0x000fe20000000800 */
[----:B------:R-:W-:Y:S01]  /*0530*/  SHF.R.S32.HI R6, RZ, 0x1f, R5 ;  /* 0x0000001fff067819 */ /* 0x000fe20000011405 */
[----:B------:R-:W-:Y:S01]  /*0540*/  NOP ;  /* 0x0000000000007918 */ /* 0x000fe20000000000 */
[----:B------:R-:W-:Y:S01]  /*0550*/  LOP3.LUT R4, R4, 0xffffff80, RZ, 0xc0, !PT ;  /* 0xffffff8004047812 */ /* 0x000fe200078ec0ff */
[----:B------:R-:W-:Y:S01]  /*0560*/  NOP ;  /* 0x0000000000007918 */ /* 0x000fe20000000000 */
[----:B------:R-:W-:Y:S01]  /*0570*/  LEA.HI R6, R6, R5, RZ, 0x2 ;  /* 0x0000000506067211 */ /* 0x000fe200078f10ff */
[----:B------:R-:W2:Y:S01]  /*0580*/  LDC R11, c[0x0][0x144] ;  /* 0x00005100ff0b7b82 */ /* 0x000ea20000000800 */
[----:B------:R-:W-:Y:S01]  /*0590*/  IMAD.MOV.U32 R22, RZ, RZ, 0x1 ;  /* 0x00000001ff167424 */ /* 0x000fe200078e00ff */
[----:B------:R-:W-:Y:S01]  /*05a0*/  ISETP.NE.AND P3, PT, R2, RZ, PT ;  /* 0x000000ff0200720c */ /* 0x000fe20003f65270 */
[----:B------:R-:W-:Y:S01]  /*05b0*/  IMAD.IADD R8, R153, 0x1, -R4 ;  /* 0x0000000199087824 */ /* 0x000fe200078e0a04 */
[----:B------:R-:W-:Y:S01]  /*05c0*/  LOP3.LUT R6, R6, 0x3ffffffc, RZ, 0xc0, !PT ;  /* 0x3ffffffc06067812 */ /* 0x000fe200078ec0ff */
[----:B------:R-:W3:Y:S03]  /*05d0*/  S2R R4, SR_CTAID.Y ;  /* 0x0000000000047919 */ /* 0x000ee60000002600 */
[----:B------:R-:W-:Y:S01]  /*05e0*/  SHF.R.S32.HI R9, RZ, 0x1f, R8 ;  /* 0x0000001fff097819 */ /* 0x000fe20000011408 */
[----:B------:R-:W-:Y:S01]  /*05f0*/  IMAD.IADD R6, R5, 0x1, -R6 ;  /* 0x0000000105067824 */ /* 0x000fe200078e0a06 */
[----:B------:R-:W4:Y:S02]  /*0600*/  LDC R13, c[0x0][0x140] ;  /* 0x00005000ff0d7b82 */ /* 0x000f240000000800 */
[----:B------:R-:W-:-:S02]  /*0610*/  LEA.HI R9, R9, R8, RZ, 0x3 ;  /* 0x0000000809097211 */ /* 0x000fc400078f18ff */
[----:B0-----:R-:W-:Y:S02]  /*0620*/  ISETP.NE.OR P0, PT, R0, RZ, !P0 ;  /* 0x000000ff0000720c */ /* 0x001fe40004705670 */
[--C-:B------:R-:W-:Y:S02]  /*0630*/  SHF.R.S32.HI R0, RZ, 0x3, R9.reuse ;  /* 0x00000003ff007819 */ /* 0x100fe40000011409 */
[----:B-1----:R-:W-:Y:S02]  /*0640*/  I2FP.F32.U32 R10, UR8 ;  /* 0x00000008000a7c45 */ /* 0x002fe40008201000 */
[----:B------:R-:W-:-:S03]  /*0650*/  SHF.R.S32.HI R9, RZ, 0x1f, R9 ;  /* 0x0000001fff097819 */ /* 0x000fc60000011409 */
[----:B------:R-:W-:Y:S01]  /*0660*/  FMUL R10, R10, UR4 ;  /* 0x000000040a0a7c20 */ /* 0x000fe20008400000 */
[----:B------:R-:W-:Y:S01]  /*0670*/  LEA.HI R9, R9, R0, RZ, 0x2 ;  /* 0x0000000009097211 */ /* 0x000fe200078f10ff */
[----:B------:R-:W-:Y:S02]  /*0680*/  ULDC UR4, c[0x0][0x154] ;  /* 0x0000550000047ab9 */ /* 0x000fe40000000800 */
[----:B------:R-:W-:Y:S01]  /*0690*/  VOTEU.ALL UP0, P0 ;  /* 0x00000000003f7886 */ /* 0x000fe20000000000 */
[----:B------:R-:W-:Y:S01]  /*06a0*/  LOP3.LUT R9, R9, 0xfffffffc, RZ, 0xc0, !PT ;  /* 0xfffffffc09097812 */ /* 0x000fe200078ec0ff */
[----:B------:R-:W0:Y:S01]  /*06b0*/  F2I.U32.TRUNC.NTZ R10, R10 ;  /* 0x0000000a000a7305 */ /* 0x000e22000020f000 */
[----:B------:R-:W-:Y:S02]  /*06c0*/  VOTEU.ALL UP1, P0 ;  /* 0x00000000003f7886 */ /* 0x000fe40000020000 */
[----:B------:R-:W1:Y:S01]  /*06d0*/  @!UP0 S2UR UR7, SR_CgaCtaId ;  /* 0x00000000000789c3 */ /* 0x000e620000008800 */
[----:B------:R-:W-:Y:S01]  /*06e0*/  IMAD.IADD R9, R0, 0x1, -R9 ;  /* 0x0000000100097824 */ /* 0x000fe200078e0a09 */
[----:B------:R-:W-:Y:S01]  /*06f0*/  SHF.R.S32.HI R0, RZ, 0x1f, R3 ;  /* 0x0000001fff007819 */ /* 0x000fe20000011403 */
[----:B------:R-:W-:Y:S01]  /*0700*/  @!UP0 UMOV UR6, 0x400 ;  /* 0x0000040000068882 */ /* 0x000fe20000000000 */
[----:B----4-:R-:W-:Y:S01]  /*0710*/  ISETP.EQ.U32.AND P2, PT, R13, 0x1, PT ;  /* 0x000000010d00780c */ /* 0x010fe20003f42070 */
[----:B------:R-:W-:Y:S01]  /*0720*/  IMAD R23, R6, 0x4, R9 ;  /* 0x0000000406177824 */ /* 0x000fe200078e0209 */
[----:B---3--:R-:W-:-:S02]  /*0730*/  I2FP.F32.U32 R12, R4 ;  /* 0x00000004000c7245 */ /* 0x008fc40000201000 */
[----:B------:R-:W3:Y:S01]  /*0740*/  LDC R9, c[0x0][0x148] ;  /* 0x00005200ff097b82 */ /* 0x000ee20000000800 */
[----:B------:R-:W-:Y:S02]  /*0750*/  LEA.HI R0, R0, R3, RZ, 0x2 ;  /* 0x0000000300007211 */ /* 0x000fe400078f10ff */
[----:B------:R-:W-:Y:S01]  /*0760*/  LEA.HI R6, R23, R23, RZ, 0x1 ;  /* 0x0000001717067211 */ /* 0x000fe200078f08ff */
[----:B0-----:R-:W-:Y:S02]  /*0770*/  IMAD.MOV R14, RZ, RZ, -R10 ;  /* 0x000000ffff0e7224 */ /* 0x001fe400078e0a0a */
[----:B------:R-:W-:Y:S01]  /*0780*/  FMUL R12, R12, UR4 ;  /* 0x000000040c0c7c20 */ /* 0x000fe20008400000 */
[----:B------:R-:W-:Y:S01]  /*0790*/  LOP3.LUT R0, R0, 0xfffffffc, RZ, 0xc0, !PT ;  /* 0xfffffffc00007812 */ /* 0x000fe200078ec0ff */
[----:B------:R-:W-:Y:S01]  /*07a0*/  UMOV UR4, 0x20 ;  /* 0x0000002000047882 */ /* 0x000fe20000000000 */
[----:B------:R-:W-:Y:S01]  /*07b0*/  LOP3.LUT R10, R6, 0xfffffffe, RZ, 0xc0, !PT ;  /* 0xfffffffe060a7812 */ /* 0x000fe200078ec0ff */
[----:B--2---:R-:W-:Y:S01]  /*07c0*/  IMAD R6, R11, R14, UR8 ;  /* 0x000000080b067e24 */ /* 0x004fe2000f8e020e */
[----:B------:R-:W-:-:S04]  /*07d0*/  @!UP0 UIADD3 UR4, -UR4, 0x100000, URZ ;  /* 0x0010000004048890 */ /* 0x000fc8000fffe13f */
[----:B------:R-:W-:Y:S02]  /*07e0*/  @!UP0 USHF.L.U32 UR5, UR4, 0xb, URZ ;  /* 0x0000000b04058899 */ /* 0x000fe4000800063f */
[----:B------:R-:W-:Y:S01]  /*07f0*/  @!UP0 USHF.L.U32 UR4, UR4, 0x1, URZ ;  /* 0x0000000104048899 */ /* 0x000fe2000800063f */
[----:B------:R-:W0:Y:S01]  /*0800*/  F2I.U32.TRUNC.NTZ R12, R12 ;  /* 0x0000000c000c7305 */ /* 0x000e22000020f000 */
[----:B------:R-:W-:Y:S02]  /*0810*/  IMAD.IADD R3, R3, 0x1, -R0 ;  /* 0x0000000103037824 */ /* 0x000fe400078e0a00 */
[C---:B------:R-:W-:Y:S02]  /*0820*/  IMAD.IADD R11, R23.reuse, 0x1, -R10 ;  /* 0x00000001170b7824 */ /* 0x040fe400078e0a0a */
[----:B------:R-:W-:Y:S01]  /*0830*/  IMAD.SHL.U32 R10, R23, 0x4, RZ ;  /* 0x00000004170a7824 */ /* 0x000fe200078e00ff */
[----:B-1----:R-:W-:Y:S01]  /*0840*/  @!UP0 ULEA UR6, UR7, UR6, 0x18 ;  /* 0x0000000607068291 */ /* 0x002fe2000f8ec03f */
[----:B------:R-:W-:Y:S01]  /*0850*/  ISETP.NE.AND P1, PT, R3, 0x3, PT ;  /* 0x000000030300780c */ /* 0x000fe20003f25270 */
[----:B------:R-:W-:Y:S01]  /*0860*/  VOTEU.ALL UP0, P0 ;  /* 0x00000000003f7886 */ /* 0x000fe20000000000 */
[----:B------:R-:W-:-:S02]  /*0870*/  ISETP.NE.AND P4, PT, R11, R6, PT ;  /* 0x000000060b00720c */ /* 0x000fc40003f85270 */
[----:B------:R-:W-:Y:S02]  /*0880*/  LOP3.LUT R23, R23, 0xc, R10, 0x78, !PT ;  /* 0x0000000c17177812 */ /* 0x000fe400078e780a */
[----:B------:R-:W-:Y:S01]  /*0890*/  LOP3.LUT P0, RZ, R8, 0x7, RZ, 0xc0, !PT ;  /* 0x0000000708ff7812 */ /* 0x000fe2000780c0ff */
[C---:B------:R-:W-:Y:S01]  /*08a0*/  VIADD R8, R2.reuse, 0xffffffff ;  /* 0xffffffff02087836 */ /* 0x040fe20000000000 */
[----:B------:R-:W-:Y:S01]  /*08b0*/  ISETP.EQ.OR P1, PT, R3, RZ, !P1 ;  /* 0x000000ff0300720c */ /* 0x000fe20004f22670 */
[----:B0-----:R-:W-:Y:S01]  /*08c0*/  IMAD.MOV R24, RZ, RZ, -R12 ;  /* 0x000000ffff187224 */ /* 0x001fe200078e0a0c */
[----:B------:R-:W-:Y:S01]  /*08d0*/  ISETP.LT.U32.AND P0, PT, R23, 0x2, !P0 ;  /* 0x000000021700780c */ /* 0x000fe20004701070 */
[----:B------:R-:W0:Y:S02]  /*08e0*/  FENCE.VIEW.ASYNC.S ;  /* 0x00000000000073c6 */ /* 0x000e240000000000 */
[----:B0-----:R0:W1:Y:S01]  /*08f0*/  @!UP0 SYNCS.EXCH.64 URZ, [UR6+0x140], UR4 ;  /* 0x00014004063f85b2 */ /* 0x0010620008000100 */
[----:B------:R-:W-:Y:S01]  /*0900*/  ISETP.EQ.AND P1, PT, R2, RZ, P1 ;  /* 0x000000ff0200720c */ /* 0x000fe20000f22270 */
[----:B---3--:R-:W-:Y:S01]  /*0910*/  IMAD R11, R9, R24, R4 ;  /* 0x00000018090b7224 */ /* 0x008fe200078e0204 */
[----:B------:R-:W-:-:S02]  /*0920*/  ISETP.GE.U32.AND P6, PT, R8, 0x2, PT ;  /* 0x000000020800780c */ /* 0x000fc40003fc6070 */
[----:B------:R-:W-:Y:S02]  /*0930*/  @P4 LEA.HI R0, R23, R23, RZ, 0x1 ;  /* 0x0000001717004211 */ /* 0x000fe400078f08ff */
[----:B------:R-:W-:Y:S02]  /*0940*/  SEL R18, RZ, 0x1, !P1 ;  /* 0x00000001ff127807 */ /* 0x000fe40004800000 */
[----:B------:R-:W-:Y:S02]  /*0950*/  @P4 SHF.R.S32.HI R0, RZ, 0x1, R0 ;  /* 0x00000001ff004819 */ /* 0x000fe40000011400 */
[----:B------:R-:W-:Y:S02]  /*0960*/  SEL R18, R18, 0x2, P6 ;  /* 0x0000000212127807 */ /* 0x000fe40003000000 */
[----:B------:R-:W-:Y:S02]  /*0970*/  @P4 ISETP.NE.AND P5, PT, R0, R11, PT ;  /* 0x0000000b0000420c */ /* 0x000fe40003fa5270 */
[----:B------:R-:W-:Y:S01]  /*0980*/  SEL R11, RZ, 0x1, !P0 ;  /* 0x00000001ff0b7807 */ /* 0x000fe20004000000 */
[----:B------:R0:W2:Y:S01]  /*0990*/  @!UP1 SYNCS.EXCH.64 URZ, [UR6+0x148], UR4 ;  /* 0x00014804063f95b2 */ /* 0x0000a20008000100 */
[----:B------:R-:W-:Y:S01]  /*09a0*/  @P4 SEL R22, RZ, 0x1, P5 ;  /* 0x00000001ff164807 */ /* 0x000fe20002800000 */
[----:B------:R-:W-:Y:S01]  /*09b0*/  NOP ;  /* 0x0000000000007918 */ /* 0x000fe20000000000 */
[----:B------:R-:W-:-:S02]  /*09c0*/  LOP3.LUT R0, R153, 0x7f, RZ, 0xc0, !PT ;  /* 0x0000007f99007812 */ /* 0x000fc400078ec0ff */
[----:B------:R-:W-:Y:S01]  /*09d0*/  LOP3.LUT R22, R22, R11, RZ, 0xc0, !PT ;  /* 0x0000000b16167212 */ /* 0x000fe200078ec0ff */
[----:B01----:R-:W-:Y:S06]  /*09e0*/  @!P2 BRA `(.L_x_4) ;  /* 0x000000000008a947 */ /* 0x003fec0003800000 */
[----:B--2---:R-:W-:Y:S01]  /*09f0*/  UCGABAR_ARV ;  /* 0x00000000000079c7 */ /* 0x004fe20008000000 */
[----:B------:R-:W-:Y:S05]  /*0a00*/  BRA `(.L_x_5) ;  /* 0x0000000000047947 */ /* 0x000fea0003800000 */
.L_x_4:
[----:B--2---:R-:W-:Y:S01]  /*0a10*/  NOP ;  /* 0x0000000000007918 */ /* 0x004fe20000000000 */
.L_x_5:
[----:B------:R-:W0:Y:S01]  /*0a20*/  LDC R2, c[0x0][0x65c] ;  /* 0x00019700ff027b82 */ /* 0x000e220000000800 */
[----:B------:R-:W-:Y:S02]  /*0a30*/  IMAD.U32 R10, RZ, RZ, UR8 ;  /* 0x00000008ff0a7e24 */ /* 0x000fe4000f8e00ff */
[----:B------:R-:W-:Y:S01]  /*0a40*/  IMAD.MOV.U32 R11, RZ, RZ, RZ ;  /* 0x000000ffff0b7224 */ /* 0x000fe200078e00ff */
[----:B0-----:R-:W-:-:S04]  /*0a50*/  ISETP.NE.AND P1, PT, R2, 0x1, PT ;  /* 0x000000010200780c */ /* 0x001fc80003f25270 */
[----:B------:R-:W-:-:S09]  /*0a60*/  P2R R5, PR, RZ, 0x2 ;  /* 0x00000002ff057803 */ /* 0x000fd20000000000 */
[----:B------:R-:W0:Y:S01]  /*0a70*/  @P1 LDC R17, c[0x0][0x10] ;  /* 0x00000400ff111b82 */ /* 0x000e220000000800 */
[----:B------:R-:W-:Y:S02]  /*0a80*/  @P1 IMAD.MOV.U32 R5, RZ, RZ, RZ ;  /* 0x000000ffff051224 */ /* 0x000fe400078e00ff */
[----:B------:R-:W-:-:S05]  /*0a90*/  @P1 IMAD.MOV.U32 R15, RZ, RZ, RZ ;  /* 0x000000ffff0f1224 */ /* 0x000fca00078e00ff */
[----:B------:R-:W1:Y:S01]  /*0aa0*/  @!P1 LDC R13, c[0x0][0xc] ;  /* 0x00000300ff0d9b82 */ /* 0x000e620000000800 */
[----:B------:R-:W-:Y:S01]  /*0ab0*/  ULDC UR4, c[0x0][0xc] ;  /* 0x0000030000047ab9 */ /* 0x000fe20000000800 */
[----:B------:R-:W-:Y:S01]  /*0ac0*/  ULDC UR5, c[0x0][0x10] ;  /* 0x0000040000057ab9 */ /* 0x000fe20000000800 */
[----:B------:R-:W-:Y:S01]  /*0ad0*/  ULDC UR6, c[0x0][0x14] ;  /* 0x0000050000067ab9 */ /* 0x000fe20000000800 */
[----:B------:R-:W-:-:S04]  /*0ae0*/  UIMAD.WIDE.U32 UR4, UR4, UR5, URZ ;  /* 0x00000005040472a5 */ /* 0x000fc8000f8e003f */
[----:B------:R-:W-:Y:S02]  /*0af0*/  UIMAD.WIDE.U32 UR60, UR4, UR6, URZ ;  /* 0x00000006043c72a5 */ /* 0x000fe4000f8e003f */
[----:B------:R-:W-:-:S04]  /*0b00*/  UIMAD UR4, UR5, UR6, URZ ;  /* 0x00000006050472a4 */ /* 0x000fc8000f8e023f */
[----:B------:R-:W-:Y:S01]  /*0b10*/  UIADD3 UR4, UR61, UR4, URZ ;  /* 0x000000043d047290 */ /* 0x000fe2000fffe03f */
[----:B0-----:R-:W-:-:S05]  /*0b20*/  @P1 IMAD.WIDE.U32 R16, R17, UR8, R4 ;  /* 0x0000000811101c25 */ /* 0x001fca000f8e0004 */
[----:B------:R-:W-:Y:S02]  /*0b30*/  IMAD.U32 R19, RZ, RZ, UR4 ;  /* 0x00000004ff137e24 */ /* 0x000fe4000f8e00ff */
[----:B------:R-:W-:Y:S02]  /*0b40*/  @P1 IMAD.IADD R17, R17, 0x1, R15 ;  /* 0x0000000111111824 */ /* 0x000fe400078e020f */
[----:B-1----:R-:W-:-:S04]  /*0b50*/  @!P1 IMAD.WIDE.U32 R10, R4, R13, R10 ;  /* 0x0000000d040a9225 */ /* 0x002fc800078e000a */
[----:B------:R-:W-:Y:S02]  /*0b60*/  @!P1 IMAD.MOV.U32 R16, RZ, RZ, R10 ;  /* 0x000000ffff109224 */ /* 0x000fe400078e000a */
[----:B------:R-:W-:Y:S01]  /*0b70*/  @!P1 IMAD.MOV.U32 R17, RZ, RZ, R11 ;  /* 0x000000ffff119224 */ /* 0x000fe200078e000b */
[----:B------:R-:W-:Y:S06]  /*0b80*/  @!P2 BRA `(.L_x_6) ;  /* 0x00000000000ca947 */ /* 0x000fec0003800000 */
[----:B------:R-:W-:Y:S01]  /*0b90*/  UCGABAR_WAIT ;  /* 0x0000000000007dc7 */ /* 0x000fe20008000000 */
[----:B------:R-:W-:Y:S01]  /*0ba0*/  CCTL.IVALL ;  /* 0x00000000ff00798f */ /* 0x000fe20002000000 */
[----:B------:R-:W-:Y:S05]  /*0bb0*/  BRA `(.L_x_7) ;  /* 0x0000000000047947 */ /* 0x000fea0003800000 */
.L_x_6:
[----:B------:R-:W-:Y:S06]  /*0bc0*/  BAR.SYNC.DEFER_BLOCKING 0x0 ;  /* 0x0000000000007b1d */ /* 0x000fec0000010000 */
.L_x_7:
[----:B------:R-:W-:Y:S05]  /*0bd0*/  @!P3 BRA `(.L_x_8) ;  /* 0x000000880084b947 */ /* 0x000fea0003800000 */
[----:B------:R-:W-:-:S13]  /*0be0*/  ISETP.GT.U32.AND P0, PT, R8, 0x1, PT ;  /* 0x000000010800780c */ /* 0x000fda0003f04070 */
[----:B------:R-:W-:Y:S05]  /*0bf0*/  @P0 EXIT ;  /* 0x000000000000094d */ /* 0x000fea0003800000 */
[----:B------:R-:W-:Y:S01]  /*0c00*/  ULDC.64 UR4, c[0x0][0x650] ;  /* 0x0001940000047ab9 */ /* 0x000fe20000000a00 */
[----:B------:R-:W-:Y:S01]  /*0c10*/  PRMT R3, RZ, 0x7610, R3 ;  /* 0x00007610ff037816 */ /* 0x000fe20000000003 */
[----:B------:R-:W-:Y:S01]  /*0c20*/  IMAD.MOV.U32 R146, RZ, RZ, -0x1 ;  /* 0xffffffffff927424 */ /* 0x000fe200078e00ff */
[----:B------:R-:W-:Y:S01]  /*0c30*/  ISETP.GE.U32.AND P0, PT, R16, UR4, PT ;  /* 0x0000000410007c0c */ /* 0x000fe2000bf06070 */
[----:B------:R-:W-:Y:S02]  /*0c40*/  IMAD.MOV.U32 R145, RZ, RZ, -0x1 ;  /* 0xffffffffff917424 */ /* 0x000fe400078e00ff */
[----:B------:R-:W-:Y:S01]  /*0c50*/  IMAD.MOV.U32 R144, RZ, RZ, -0x1 ;  /* 0xffffffffff907424 */ /* 0x000fe200078e00ff */
[----:B------:R-:W-:-:S13]  /*0c60*/  ISETP.GE.U32.AND.EX P0, PT, R17, UR5, PT, P0 ;  /* 0x0000000511007c0c */ /* 0x000fda000bf06100 */
[----:B------:R-:W-:Y:S05]  /*0c70*/  @P0 BRA `(.L_x_9) ;  /* 0x0000000400280947 */ /* 0x000fea0003800000 */
[----:B------:R-:W0:Y:S01]  /*0c80*/  LDC.64 R26, c[0x0][0x628] ;  /* 0x00018a00ff1a7b82 */ /* 0x000e220000000a00 */
[----:B------:R-:W-:Y:S02]  /*0c90*/  IMAD.MOV.U32 R10, RZ, RZ, R16 ;  /* 0x000000ffff0a7224 */ /* 0x000fe400078e0010 */
[----:B------:R-:W-:-:S05]  /*0ca0*/  IMAD.MOV.U32 R11, RZ, RZ, R17 ;  /* 0x000000ffff0b7224 */ /* 0x000fca00078e0011 */
[----:B------:R-:W1:Y:S08]  /*0cb0*/  LDC R8, c[0x0][0x630] ;  /* 0x00018c00ff087b82 */ /* 0x000e700000000800 */
[----:B------:R-:W2:Y:S01]  /*0cc0*/  LDC.64 R28, c[0x0][0x620] ;  /* 0x00018800ff1c7b82 */ /* 0x000ea20000000a00 */
[----:B0-----:R-:W-:-:S04]  /*0cd0*/  ISETP.NE.U32.AND P0, PT, R26, RZ, PT ;  /* 0x000000ff1a00720c */ /* 0x001fc80003f05070 */
[----:B------:R-:W-:-:S13]  /*0ce0*/  ISETP.NE.AND.EX P0, PT, R27, RZ, PT, P0 ;  /* 0x000000ff1b00720c */ /* 0x000fda0003f05300 */
[----:B-12---:R-:W-:Y:S05]  /*0cf0*/  @!P0 BRA `(.L_x_10) ;  /* 0x0000000000288947 */ /* 0x006fea0003800000 */
[----:B------:R-:W0:Y:S02]  /*0d00*/  LDC R3, c[0x0][0x634] ;  /* 0x00018d00ff037b82 */ /* 0x000e240000000800 */
[----:B0-----:R-:W-:-:S05]  /*0d10*/  IADD3 R3, P0, R16, R3, RZ ;  /* 0x0000000310037210 */ /* 0x001fca0007f1e0ff */
[----:B------:R-:W-:-:S04]  /*0d20*/  IMAD.X R21, RZ, RZ, R17, P0 ;  /* 0x000000ffff157224 */ /* 0x000fc800000e0611 */
[----:B------:R-:W-:-:S04]  /*0d30*/  IMAD.WIDE.U32 R10, R21, R26, RZ ;  /* 0x0000001a150a7225 */ /* 0x000fc800078e00ff */
[----:B------:R-:W-:-:S04]  /*0d40*/  IMAD.WIDE.U32 R12, P0, R3, R27, R10 ;  /* 0x0000001b030c7225 */ /* 0x000fc8000780000a */
[----:B------:R-:W-:-:S04]  /*0d50*/  IMAD.WIDE.U32 R10, R3, R26, RZ ;  /* 0x0000001a030a7225 */ /* 0x000fc800078e00ff */
[----:B------:R-:W-:Y:S01]  /*0d60*/  IMAD.X R15, RZ, RZ, RZ, P0 ;  /* 0x000000ffff0f7224 */ /* 0x000fe200000e06ff */
[----:B------:R-:W-:Y:S01]  /*0d70*/  IADD3 RZ, P0, R11, R12, RZ ;  /* 0x0000000c0bff7210 */ /* 0x000fe20007f1e0ff */
[----:B------:R-:W-:-:S04]  /*0d80*/  IMAD.MOV.U32 R14, RZ, RZ, R13 ;  /* 0x000000ffff0e7224 */ /* 0x000fc800078e000d */
[----:B------:R-:W-:-:S08]  /*0d90*/  IMAD.WIDE.U32.X R10, R21, R27, R14, P0 ;  /* 0x0000001b150a7225 */ /* 0x000fd000000e040e */
.L_x_10:
[----:B------:R-:W0:Y:S01]  /*0da0*/  LDC.64 R32, c[0x0][0x640] ;  /* 0x00019000ff207b82 */ /* 0x000e220000000a00 */
[--C-:B------:R-:W-:Y:S01]  /*0db0*/  SHF.R.U64 R144, R10, R8, R11.reuse ;  /* 0x000000080a907219 */ /* 0x100fe2000000120b */
[----:B------:R-:W-:Y:S01]  /*0dc0*/  IMAD R31, R9, R24, R4 ;  /* 0x00000018091f7224 */ /* 0x000fe200078e0204 */
[----:B------:R-:W-:Y:S01]  /*0dd0*/  SHF.R.U32.HI R3, RZ, R8, R11 ;  /* 0x00000008ff037219 */ /* 0x000fe2000001160b */
[----:B------:R-:W-:Y:S01]  /*0de0*/  IMAD.MOV.U32 R25, RZ, RZ, 0x1 ;  /* 0x00000001ff197424 */ /* 0x000fe200078e00ff */
[----:B------:R-:W-:-:S03]  /*0df0*/  IADD3 R5, P0, RZ, -R144, RZ ;  /* 0x80000090ff057210 */ /* 0x000fc60007f1e0ff */
[----:B------:R-:W1:Y:S02]  /*0e00*/  LDC R12, c[0x0][0x618] ;  /* 0x00018600ff0c7b82 */ /* 0x000e640000000800 */
[----:B------:R-:W-:Y:S02]  /*0e10*/  IMAD.X R3, RZ, RZ, ~R3, P0 ;  /* 0x000000ffff037224 */ /* 0x000fe400000e0e03 */
[----:B------:R-:W-:-:S04]  /*0e20*/  IMAD.WIDE.U32 R10, R5, R28, R16 ;  /* 0x0000001c050a7225 */ /* 0x000fc800078e0010 */
[----:B------:R-:W2:Y:S01]  /*0e30*/  LDC R20, c[0x0][0x608] ;  /* 0x00018200ff147b82 */ /* 0x000ea20000000800 */
[----:B------:R-:W-:Y:S02]  /*0e40*/  IMAD R8, R3, R28, RZ ;  /* 0x0000001c03087224 */ /* 0x000fe400078e02ff */
[----:B------:R-:W-:Y:S02]  /*0e50*/  IMAD.MOV.U32 R3, RZ, RZ, -0x1 ;  /* 0xffffffffff037424 */ /* 0x000fe400078e00ff */
[----:B------:R-:W-:-:S03]  /*0e60*/  IMAD R5, R5, R29, R8 ;  /* 0x0000001d05057224 */ /* 0x000fc600078e0208 */
[----:B------:R-:W3:Y:S01]  /*0e70*/  LDC R30, c[0x0][0x658] ;  /* 0x00019600ff1e7b82 */ /* 0x000ee20000000800 */
[----:B------:R-:W-:Y:S01]  /*0e80*/  IMAD.IADD R5, R11, 0x1, R5 ;  /* 0x000000010b057824 */ /* 0x000fe200078e0205 */
[----:B0-----:R-:W-:-:S04]  /*0e90*/  ISETP.NE.U32.AND P0, PT, R32, RZ, PT ;  /* 0x000000ff2000720c */ /* 0x001fc80003f05070 */
[----:B------:R-:W-:Y:S02]  /*0ea0*/  ISETP.NE.AND.EX P0, PT, R33, RZ, PT, P0 ;  /* 0x000000ff2100720c */ /* 0x000fe40003f05300 */
[----:B------:R-:W0:Y:S01]  /*0eb0*/  LDC R26, c[0x0][0x600] ;  /* 0x00018000ff1a7b82 */ /* 0x000e220000000800 */
[-CC-:B-1----:R-:W-:Y:S02]  /*0ec0*/  SHF.R.U64 R14, R10, R12.reuse, R5.reuse ;  /* 0x0000000c0a0e7219 */ /* 0x182fe40000001205 */
[----:B------:R-:W-:-:S05]  /*0ed0*/  SHF.R.U32.HI R5, RZ, R12, R5 ;  /* 0x0000000cff057219 */ /* 0x000fca0000011605 */
[----:B------:R-:W1:Y:S01]  /*0ee0*/  LDC R15, c[0x0][0x648] ;  /* 0x00019200ff0f7b82 */ /* 0x000e620000000800 */
[-CC-:B--2---:R-:W-:Y:S02]  /*0ef0*/  SHF.R.U64 R29, R14, R20.reuse, R5.reuse ;  /* 0x000000140e1d7219 */ /* 0x184fe40000001205 */
[----:B------:R-:W-:-:S05]  /*0f00*/  SHF.R.U32.HI R5, RZ, R20, R5 ;  /* 0x00000014ff057219 */ /* 0x000fca0000011605 */
[----:B------:R-:W2:Y:S01]  /*0f10*/  LDC R21, c[0x0][0x638] ;  /* 0x00018e00ff157b82 */ /* 0x000ea20000000800 */
[-CC-:B---3--:R-:W-:Y:S02]  /*0f20*/  SHF.R.U64 R20, R29, R30.reuse, R5.reuse ;  /* 0x0000001e1d147219 */ /* 0x188fe40000001205 */
[-C--:B------:R-:W-:Y:S02]  /*0f30*/  SHF.L.U32 R3, R3, R30.reuse, RZ ;  /* 0x0000001e03037219 */ /* 0x080fe400000006ff */
[----:B------:R-:W-:Y:S01]  /*0f40*/  SHF.R.U32.HI R5, RZ, R30, R5 ;  /* 0x0000001eff057219 */ /* 0x000fe20000011605 */
[----:B------:R-:W-:Y:S01]  /*0f50*/  IMAD.MOV.U32 R4, RZ, RZ, R20 ;  /* 0x000000ffff047224 */ /* 0x000fe200078e0014 */
[----:B------:R-:W-:Y:S01]  /*0f60*/  LOP3.LUT R12, RZ, R3, RZ, 0x33, !PT ;  /* 0x00000003ff0c7212 */ /* 0x000fe200078e33ff */
[----:B------:R-:W3:Y:S01]  /*0f70*/  LDC R27, c[0x0][0x610] ;  /* 0x00018400ff1b7b82 */ /* 0x000ee20000000800 */
[----:B------:R-:W-:Y:S05]  /*0f80*/  @!P0 BRA `(.L_x_11) ;  /* 0x0000000000288947 */ /* 0x000fea0003800000 */
[----:B------:R-:W4:Y:S02]  /*0f90*/  LDC R3, c[0x0][0x64c] ;  /* 0x00019300ff037b82 */ /* 0x000f240000000800 */
[----:B----4-:R-:W-:-:S05]  /*0fa0*/  IADD3 R3, P0, R20, R3, RZ ;  /* 0x0000000314037210 */ /* 0x010fca0007f1e0ff */
        /* <DEDUP_REMOVED lines=8> */
.L_x_11:
[----:B-1----:R-:W-:Y:S01]  /*1030*/  SHF.R.U64 R4, R4, R15, R5 ;  /* 0x0000000f04047219 */ /* 0x002fe20000001205 */
[----:B0-----:R-:W-:Y:S01]  /*1040*/  VIADD R5, R26, 0xffffffff ;  /* 0xffffffff1a057836 */ /* 0x001fe20000000000 */
[----:B------:R-:W-:Y:S02]  /*1050*/  SHF.L.U32 R3, R25, R30, RZ ;  /* 0x0000001e19037219 */ /* 0x000fe400000006ff */
[----:B------:R-:W-:Y:S01]  /*1060*/  LOP3.LUT R12, R29, R12, RZ, 0xc0, !PT ;  /* 0x0000000c1d0c7212 */ /* 0x000fe200078ec0ff */
[----:B------:R-:W-:Y:S01]  /*1070*/  IMAD.MOV R8, RZ, RZ, -R4 ;  /* 0x000000ffff087224 */ /* 0x000fe200078e0a04 */
[----:B------:R-:W-:Y:S02]  /*1080*/  SEL R6, R6, R31, !P1 ;  /* 0x0000001f06067207 */ /* 0x000fe40004800000 */
[----:B------:R-:W-:Y:S01]  /*1090*/  LOP3.LUT R5, R14, R5, RZ, 0xc0, !PT ;  /* 0x000000050e057212 */ /* 0x000fe200078ec0ff */
[----:B------:R-:W-:Y:S02]  /*10a0*/  IMAD R9, R3, R4, R12 ;  /* 0x0000000403097224 */ /* 0x000fe400078e020c */
[----:B--2---:R-:W-:-:S02]  /*10b0*/  IMAD R3, R8, R21, R20 ;  /* 0x0000001508037224 */ /* 0x004fc400078e0214 */
[----:B---3--:R-:W-:Y:S02]  /*10c0*/  IMAD R6, R9, R27, R6 ;  /* 0x0000001b09067224 */ /* 0x008fe400078e0206 */
[----:B------:R-:W-:Y:S02]  /*10d0*/  IMAD.MOV.U32 R4, RZ, RZ, 0x1 ;  /* 0x00000001ff047424 */ /* 0x000fe400078e00ff */
[----:B------:R-:W-:-:S03]  /*10e0*/  IMAD R5, R3, R26, R5 ;  /* 0x0000001a03057224 */ /* 0x000fc600078e0205 */
[----:B------:R-:W-:Y:S02]  /*10f0*/  PRMT R3, R4, 0x7610, R3 ;  /* 0x0000761004037816 */ /* 0x000fe40000000003 */
[----:B------:R-:W-:Y:S02]  /*1100*/  SEL R145, R5, R6, !P1 ;  /* 0x0000000605917207 */ /* 0x000fe40004800000 */
[----:B------:R-:W-:-:S07]  /*1110*/  SEL R146, R6, R5, !P1 ;  /* 0x0000000506927207 */ /* 0x000fce0004800000 */
.L_x_9:
[----:B------:R-:W-:-:S08]  /*1120*/  NOP ;  /* 0x0000000000007918 */ /* 0x000fd00000000000 */
[----:B------:R-:W0:Y:S02]  /*1130*/  USETMAXREG.TRY_ALLOC.CTAPOOL UP0, 0xe8 ;  /* 0x000000e8000079c8 */ /* 0x000e240008000600 */
[----:B0-----:R-:W-:-:S13]  /*1140*/  PLOP3.LUT P0, PT, PT, PT, UP0, 0x80, 0x0 ;  /* 0x000000000000781c */ /* 0x001fda0003f0f008 */
[----:B------:R-:W-:Y:S05]  /*1150*/  @!P0 BRA `(.L_x_9) ;  /* 0xfffffffc00f08947 */ /* 0x000fea000383ffff */
[----:B------:R-:W-:Y:S01]  /*1160*/  ULDC.64 UR4, c[0x0][0x598] ;  /* 0x0001660000047ab9 */ /* 0x000fe20000000a00 */
[----:B------:R-:W-:Y:S01]  /*1170*/  ULDC.64 UR36, c[0x0][0x208] ;  /* 0x0000820000247ab9 */ /* 0x000fe20000000a00 */
[----:B------:R-:W-:-:S04]  /*1180*/  ISETP.NE.U32.AND P0, PT, RZ, UR4, PT ;  /* 0x00000004ff007c0c */ /* 0x000fc8000bf05070 */
[----:B------:R-:W-:-:S13]  /*1190*/  ISETP.NE.AND.EX P0, PT, RZ, UR5, PT, P0 ;  /* 0x00000005ff007c0c */ /* 0x000fda000bf05300 */
[----:B------:R-:W-:Y:S05]  /*11a0*/  @!P0 BRA `(.L_x_12) ;  /* 0x00000000001c8947 */ /* 0x000fea0003800000 */
[----:B------:R-:W0:Y:S02]  /*11b0*/  LDC.64 R4, c[0x0][0x598] ;  /* 0x00016600ff047b82 */ /* 0x000e240000000a00 */
[----:B0-----:R-:W2:Y:S02]  /*11c0*/  LDG.E.64 R4, desc[UR36][R4.64] ;  /* 0x0000002404047981 */ /* 0x001ea4000c1e1b00 */
[----:B--2---:R-:W-:-:S04]  /*11d0*/  ISETP.NE.U32.AND P0, PT, R4, RZ, PT ;  /* 0x000000ff0400720c */ /* 0x004fc80003f05070 */
[----:B------:R-:W-:-:S13]  /*11e0*/  ISETP.NE.AND.EX P0, PT, R5, RZ, PT, P0 ;  /* 0x000000ff0500720c */ /* 0x000fda0003f05300 */
[----:B------:R-:W-:Y:S05]  /*11f0*/  @!P0 BRA `(.L_x_12) ;  /* 0x0000000000088947 */ /* 0x000fea0003800000 */
[----:B------:R0:W5:Y:S01]  /*1200*/  LD.E R147, desc[UR36][R4.64] ;  /* 0x0000002404937980 */ /* 0x000162000c101900 */
[----:B------:R-:W-:Y:S05]  /*1210*/  BRA `(.L_x_13) ;  /* 0x0000000000247947 */ /* 0x000fea0003800000 */
.L_x_12:
[----:B------:R-:W-:Y:S02]  /*1220*/  ULDC.64 UR4, c[0x0][0x588] ;  /* 0x0001620000047ab9 */ /* 0x000fe40000000a00 */
[----:B------:R-:W-:-:S04]  /*1230*/  ISETP.NE.U32.AND P0, PT, RZ, UR4, PT ;  /* 0x00000004ff007c0c */ /* 0x000fc8000bf05070 */
[----:B------:R-:W-:-:S13]  /*1240*/  ISETP.NE.AND.EX P0, PT, RZ, UR5, PT, P0 ;  /* 0x00000005ff007c0c */ /* 0x000fda000bf05300 */
[----:B------:R-:W-:Y:S05]  /*1250*/  @!P0 BRA `(.L_x_14) ;  /* 0x00000000000c8947 */ /* 0x000fea0003800000 */
[----:B------:R-:W0:Y:S02]  /*1260*/  LDC.64 R4, c[0x0][0x588] ;  /* 0x00016200ff047b82 */ /* 0x000e240000000a00 */
[----:B0-----:R1:W5:Y:S01]  /*1270*/  LDG.E R147, desc[UR36][R4.64] ;  /* 0x0000002404937981 */ /* 0x001362000c1e1900 */
[----:B------:R-:W-:Y:S05]  /*1280*/  BRA `(.L_x_13) ;  /* 0x0000000000087947 */ /* 0x000fea0003800000 */
.L_x_14:
[----:B------:R-:W-:Y:S02]  /*1290*/  ULDC UR4, c[0x0][0x580] ;  /* 0x0001600000047ab9 */ /* 0x000fe40000000800 */
[----:B------:R-:W-:-:S07]  /*12a0*/  IMAD.U32 R147, RZ, RZ, UR4 ;  /* 0x00000004ff937e24 */ /* 0x000fce000f8e00ff */
.L_x_13:
[----:B------:R-:W-:Y:S02]  /*12b0*/  ULDC.64 UR4, c[0x0][0x5a0] ;  /* 0x0001680000047ab9 */ /* 0x000fe40000000a00 */
[----:B------:R-:W-:-:S04]  /*12c0*/  ISETP.NE.U32.AND P0, PT, RZ, UR4, PT ;  /* 0x00000004ff007c0c */ /* 0x000fc8000bf05070 */
[----:B------:R-:W-:-:S13]  /*12d0*/  ISETP.NE.AND.EX P0, PT, RZ, UR5, PT, P0 ;  /* 0x00000005ff007c0c */ /* 0x000fda000bf05300 */
[----:B------:R-:W-:Y:S05]  /*12e0*/  @!P0 BRA `(.L_x_15) ;  /* 0x00000000001c8947 */ /* 0x000fea0003800000 */
[----:B01----:R-:W0:Y:S02]  /*12f0*/  LDC.64 R4, c[0x0][0x5a0] ;  /* 0x00016800ff047b82 */ /* 0x003e240000000a00 */
[----:B0-----:R-:W2:Y:S02]  /*1300*/  LDG.E.64 R4, desc[UR36][R4.64] ;  /* 0x0000002404047981 */ /* 0x001ea4000c1e1b00 */
[----:B--2---:R-:W-:-:S04]  /*1310*/  ISETP.NE.U32.AND P0, PT, R4, RZ, PT ;  /* 0x000000ff0400720c */ /* 0x004fc80003f05070 */
[----:B------:R-:W-:-:S13]  /*1320*/  ISETP.NE.AND.EX P0, PT, R5, RZ, PT, P0 ;  /* 0x000000ff0500720c */ /* 0x000fda0003f05300 */
[----:B------:R-:W-:Y:S05]  /*1330*/  @!P0 BRA `(.L_x_15) ;  /* 0x0000000000088947 */ /* 0x000fea0003800000 */
[----:B------:R0:W5:Y:S01]  /*1340*/  LD.E R150, desc[UR36][R4.64] ;  /* 0x0000002404967980 */ /* 0x000162000c101900 */
[----:B------:R-:W-:Y:S05]  /*1350*/  BRA `(.L_x_16) ;  /* 0x0000000000247947 */ /* 0x000fea0003800000 */
.L_x_15:
[----:B------:R-:W-:Y:S02]  /*1360*/  ULDC.64 UR4, c[0x0][0x590] ;  /* 0x0001640000047ab9 */ /* 0x000fe40000000a00 */
[----:B------:R-:W-:-:S04]  /*1370*/  ISETP.NE.U32.AND P0, PT, RZ, UR4, PT ;  /* 0x00000004ff007c0c */ /* 0x000fc8000bf05070 */
[----:B------:R-:W-:-:S13]  /*1380*/  ISETP.NE.AND.EX P0, PT, RZ, UR5, PT, P0 ;  /* 0x00000005ff007c0c */ /* 0x000fda000bf05300 */
[----:B------:R-:W-:Y:S05]  /*1390*/  @!P0 BRA `(.L_x_17) ;  /* 0x00000000000c8947 */ /* 0x000fea0003800000 */
[----:B------:R-:W2:Y:S02]  /*13a0*/  LDC.64 R150, c[0x0][0x590] ;  /* 0x00016400ff967b82 */ /* 0x000ea40000000a00 */
[----:B--2---:R2:W5:Y:S01]  /*13b0*/  LDG.E R150, desc[UR36][R150.64] ;  /* 0x0000002496967981 */ /* 0x004562000c1e1900 */
[----:B------:R-:W-:Y:S05]  /*13c0*/  BRA `(.L_x_16) ;  /* 0x0000000000087947 */ /* 0x000fea0003800000 */
.L_x_17:
[----:B------:R-:W-:Y:S02]  /*13d0*/  ULDC UR4, c[0x0][0x584] ;  /* 0x0001610000047ab9 */ /* 0x000fe40000000800 */
[----:B------:R-:W-:-:S07]  /*13e0*/  IMAD.U32 R150, RZ, RZ, UR4 ;  /* 0x00000004ff967e24 */ /* 0x000fce000f8e00ff */
.L_x_16:
[----:B------:R-:W-:-:S13]  /*13f0*/  LOP3.LUT P0, RZ, R3, 0xff, RZ, 0xc0, !PT ;  /* 0x000000ff03ff7812 */ /* 0x000fda000780c0ff */
[----:B------:R-:W-:Y:S05]  /*1400*/  @!P0 EXIT ;  /* 0x000000000000894d */ /* 0x000fea0003800000 */
[----:B------:R-:W3:Y:S01]  /*1410*/  LDC R152, c[0x0][0x658] ;  /* 0x00019600ff987b82 */ /* 0x000ee20000000800 */
[----:B------:R-:W-:Y:S01]  /*1420*/  ULDC.64 UR6, c[0x0][0x288] ;  /* 0x0000a20000067ab9 */ /* 0x000fe20000000a00 */
[----:B------:R-:W-:Y:S01]  /*1430*/  LOP3.LUT R7, R7, 0x1, RZ, 0xc0, !PT ;  /* 0x0000000107077812 */ /* 0x000fe200078ec0ff */
[----:B------:R-:W-:Y:S01]  /*1440*/  UIADD3 UR4, UR7, 0x1f, URZ ;  /* 0x0000001f07047890 */ /* 0x000fe2000fffe03f */
[----:B------:R-:W-:Y:S01]  /*1450*/  SHF.R.U32.HI R3, RZ, 0x2, R153 ;  /* 0x00000002ff037819 */ /* 0x000fe20000011699 */
[----:B01----:R-:W-:Y:S01]  /*1460*/  IMAD.U32 R4, RZ, RZ, UR6 ;  /* 0x00000006ff047e24 */ /* 0x003fe2000f8e00ff */
[----:B------:R-:W-:Y:S01]  /*1470*/  SHF.R.U32.HI R0, RZ, 0x1, R0 ;  /* 0x00000001ff007819 */ /* 0x000fe20000011600 */
[----:B------:R-:W-:Y:S01]  /*1480*/  USHF.R.S32.HI UR5, URZ, 0x1f, UR4 ;  /* 0x0000001f3f057899 */ /* 0x000fe20008011404 */
[----:B--2---:R-:W-:Y:S01]  /*1490*/  LOP3.LUT R151, R153, 0x3, RZ, 0xc0, !PT ;  /* 0x0000000399977812 */ /* 0x004fe200078ec0ff */
[----:B------:R-:W-:Y:S01]  /*14a0*/  IMAD.SHL.U32 R148, R7, 0x40, RZ ;  /* 0x0000004007947824 */ /* 0x000fe200078e00ff */
[----:B------:R-:W-:Y:S01]  /*14b0*/  LOP3.LUT R3, R3, 0x7, RZ, 0xc0, !PT ;  /* 0x0000000703037812 */ /* 0x000fe200078ec0ff */
[----:B------:R-:W-:Y:S01]  /*14c0*/  ULEA.HI UR5, UR5, UR4, URZ, 0x5 ;  /* 0x0000000405057291 */ /* 0x000fe2000f8f283f */
[----:B------:R-:W-:Y:S01]  /*14d0*/  LOP3.LUT R0, R0, 0x30, RZ, 0xc0, !PT ;  /* 0x0000003000007812 */ /* 0x000fe200078ec0ff */
[----:B------:R-:W-:Y:S01]  /*14e0*/  IMAD R151, R151, -0x2, R4 ;  /* 0xfffffffe97977824 */ /* 0x000fe200078e0204 */
[--C-:B------:R-:W-:Y:S01]  /*14f0*/  LOP3.LUT R148, R148, 0x40, R3.reuse, 0xe2, !PT ;  /* 0x0000004094947812 */ /* 0x100fe200078ee203 */
[----:B------:R-:W-:Y:S01]  /*1500*/  USHF.R.S32.HI UR57, URZ, 0x5, UR5 ;  /* 0x000000053f397899 */ /* 0x000fe20008011405 */
[----:B------:R-:W-:Y:S01]  /*1510*/  IADD3 R4, RZ, -R0, -R3 ;  /* 0x80000000ff047210 */ /* 0x000fe20007ffe803 */
[----:B------:R-:W-:Y:S01]  /*1520*/  IMAD.MOV.U32 R3, RZ, RZ, -0x1 ;  /* 0xffffffffff037424 */ /* 0x000fe200078e00ff */
[----:B------:R-:W-:Y:S01]  /*1530*/  LOP3.LUT R154, R153, 0x80, RZ, 0xc0, !PT ;  /* 0x00000080999a7812 */ /* 0x000fe200078ec0ff */
[----:B------:R-:W-:Y:S01]  /*1540*/  UISETP.LT.AND UP0, UPT, UR57, 0x1, UPT ;  /* 0x000000013900788c */ /* 0x000fe2000bf01270 */
[----:B------:R-:W-:Y:S01]  /*1550*/  IMAD.MOV.U32 R5, RZ, RZ, 0x1 ;  /* 0x00000001ff057424 */ /* 0x000fe200078e00ff */
[----:B------:R-:W-:Y:S01]  /*1560*/  ULDC UR4, c[0x0][0x284] ;  /* 0x0000a10000047ab9 */ /* 0x000fe20000000800 */
[----:B------:R-:W-:Y:S01]  /*1570*/  IMAD R4, R7, -0x40, R4 ;  /* 0xffffffc007047824 */ /* 0x000fe200078e0204 */
[----:B------:R-:W-:Y:S01]  /*1580*/  USEL UR58, UR57, 0x1, UP0 ;  /* 0x00000001393a7887 */ /* 0x000fe20008000000 */
[----:B---3--:R-:W-:Y:S01]  /*1590*/  SHF.L.U32 R3, R3, R152, RZ ;  /* 0x0000009803037219 */ /* 0x008fe200000006ff */
[----:B------:R-:W-:Y:S01]  /*15a0*/  IMAD.SHL.U32 R153, R153, 0x2, RZ ;  /* 0x0000000299997824 */ /* 0x000fe200078e00ff */
[----:B------:R-:W-:Y:S01]  /*15b0*/  LOP3.LUT R148, R148, R0, RZ, 0xfc, !PT ;  /* 0x0000000094947212 */ /* 0x000fe200078efcff */
[----:B------:R-:W-:Y:S01]  /*15c0*/  VIADD R156, R4, UR4 ;  /* 0x00000004049c7c36 */ /* 0x000fe20008000000 */
[----:B------:R-:W-:Y:S01]  /*15d0*/  SHF.L.U32 R152, R5, R152, RZ ;  /* 0x0000009805987219 */ /* 0x000fe200000006ff */
[----:B------:R-:W-:Y:S01]  /*15e0*/  IMAD.MOV.U32 R149, RZ, RZ, RZ ;  /* 0x000000ffff957224 */ /* 0x000fe200078e00ff */
[----:B------:R-:W-:Y:S01]  /*15f0*/  SHF.R.U32.HI R154, RZ, 0x7, R154 ;  /* 0x00000007ff9a7819 */ /* 0x000fe2000001169a */
[----:B------:R-:W-:Y:S01]  /*1600*/  UIADD3 UR58, UR57, -UR58, URZ ;  /* 0x8000003a393a7290 */ /* 0x000fe2000fffe03f */
[----:B------:R-:W-:Y:S01]  /*1610*/  LOP3.LUT R155, RZ, R3, RZ, 0x33, !PT ;  /* 0x00000003ff9b7212 */ /* 0x000fe200078e33ff */
[----:B------:R-:W-:Y:S01]  /*1620*/  UMOV UR56, URZ ;  /* 0x0000003f00387c82 */ /* 0x000fe20008000000 */
[----:B------:R-:W-:-:S09]  /*1630*/  UMOV UR39, URZ ;  /* 0x0000003f00277c82 */ /* 0x000fd20008000000 */
.L_x_281:
[----:B0-----:R-:W0:Y:S01]  /*1640*/  SHFL.IDX PT, R0, R154, RZ, 0x1f ;  /* 0x00001fff9a007589 */ /* 0x001e2200000e0000 */
[----:B-1----:R-:W1:Y:S01]  /*1650*/  S2UR UR6, SR_CgaCtaId ;  /* 0x00000000000679c3 */ /* 0x002e620000008800 */
[----:B------:R-:W-:Y:S01]  /*1660*/  UMOV UR40, 0x400 ;  /* 0x0000040000287882 */ /* 0x000fe20000000000 */
[----:B0-----:R-:W-:Y:S01]  /*1670*/  R2UR UR4, R0 ;  /* 0x00000000000472ca */ /* 0x001fe200000e0000 */
[----:B-1----:R-:W-:-:S12]  /*1680*/  ULEA UR40, UR6, UR40, 0x18 ;  /* 0x0000002806287291 */ /* 0x002fd8000f8ec03f */
[----:B------:R-:W-:-:S04]  /*1690*/  ULEA.HI UR5, UR4, UR4, URZ, 0x1 ;  /* 0x0000000404057291 */ /* 0x000fc8000f8f083f */
[----:B------:R-:W-:-:S04]  /*16a0*/  ULOP3.LUT UR5, UR5, 0x1ffffe, URZ, 0xc0, !UPT ;  /* 0x001ffffe05057892 */ /* 0x000fc8000f8ec03f */
[----:B------:R-:W-:-:S03]  /*16b0*/  UIADD3 UR5, UR4, -UR5, URZ ;  /* 0x8000000504057290 */ /* 0x000fc6000fffe03f */
[----:B------:R-:W-:Y:S01]  /*16c0*/  ULDC UR4, c[0x0][0x28c] ;  /* 0x0000a30000047ab9 */ /* 0x000fe20000000800 */
[----:B------:R-:W-:Y:S01]  /*16d0*/  ULEA UR5, UR5, UR40, 0xb ;  /* 0x0000002805057291 */ /* 0x000fe2000f8e583f */
[----:B------:R-:W-:-:S03]  /*16e0*/  ISETP.LT.AND P0, PT, RZ, UR4, PT ;  /* 0x00000004ff007c0c */ /* 0x000fc6000bf01270 */
[----:B------:R-:W-:-:S04]  /*16f0*/  UIADD3 UR5, UR5, 0x200, URZ ;  /* 0x0000020005057890 */ /* 0x000fc8000fffe03f */
[----:B------:R-:W-:-:S04]  /*1700*/  USHF.R.U32.HI UR5, URZ, 0x4, UR5 ;  /* 0x000000043f057899 */ /* 0x000fc80008011605 */
[----:B------:R-:W-:-:S04]  /*1710*/  ULOP3.LUT UR5, UR5, 0x3fff, URZ, 0xc0, !UPT ;  /* 0x00003fff05057892 */ /* 0x000fc8000f8ec03f */
[----:B------:R-:W-:Y:S01]  /*1720*/  ULOP3.LUT UR38, UR5, 0x10000, URZ, 0xfc, !UPT ;  /* 0x0001000005267892 */ /* 0x000fe2000f8efc3f */
[----:B---34-:R-:W-:Y:S11]  /*1730*/  @P0 BRA `(.L_x_18) ;  /* 0x0000000000400947 */ /* 0x018ff60003800000 */
[----:B------:R-:W-:Y:S01]  /*1740*/  MOV R0, 0x0 ;  /* 0x0000000000007802 */ /* 0x000fe20000000f00 */
[----:B------:R-:W-:Y:S01]  /*1750*/  ULDC.64 UR4, c[0x4][0x68] ;  /* 0x01001a0000047ab9 */ /* 0x000fe20000000a00 */
[----:B------:R-:W-:Y:S01]  /*1760*/  ULDC.64 UR6, c[0x4][0x8] ;  /* 0x0100020000067ab9 */ /* 0x000fe20000000a00 */
[----:B------:R-:W-:Y:S01]  /*1770*/  IMAD.U32 R4, RZ, RZ, UR4 ;  /* 0x00000004ff047e24 */ /* 0x000fe2000f8e00ff */
[----:B------:R0:W1:Y:S01]  /*1780*/  LDC.64 R14, c[0x4][R0] ;  /* 0x01000000000e7b82 */ /* 0x0000620000000a00 */
[----:B------:R-:W-:Y:S01]  /*1790*/  IMAD.U32 R5, RZ, RZ, UR5 ;  /* 0x00000005ff057e24 */ /* 0x000fe2000f8e00ff */
[----:B------:R-:W-:Y:S01]  /*17a0*/  ULDC.64 UR4, c[0x4][0x70] ;  /* 0x01001c0000047ab9 */ /* 0x000fe20000000a00 */
[----:B------:R-:W-:Y:S02]  /*17b0*/  IMAD.U32 R10, RZ, RZ, UR6 ;  /* 0x00000006ff0a7e24 */ /* 0x000fe4000f8e00ff */
[----:B------:R-:W-:Y:S02]  /*17c0*/  IMAD.U32 R6, RZ, RZ, UR4 ;  /* 0x00000004ff067e24 */ /* 0x000fe4000f8e00ff */
[----:B------:R-:W-:-:S02]  /*17d0*/  IMAD.U32 R7, RZ, RZ, UR5 ;  /* 0x00000005ff077e24 */ /* 0x000fc4000f8e00ff */
[----:B------:R-:W-:Y:S02]  /*17e0*/  IMAD.U32 R11, RZ, RZ, UR7 ;  /* 0x00000007ff0b7e24 */ /* 0x000fe4000f8e00ff */
[----:B------:R-:W-:Y:S02]  /*17f0*/  IMAD.MOV.U32 R8, RZ, RZ, 0x1e1 ;  /* 0x000001e1ff087424 */ /* 0x000fe400078e00ff */
[----:B------:R-:W-:Y:S02]  /*1800*/  IMAD.MOV.U32 R12, RZ, RZ, 0x1 ;  /* 0x00000001ff0c7424 */ /* 0x000fe400078e00ff */
[----:B0-----:R-:W-:-:S07]  /*1810*/  IMAD.MOV.U32 R13, RZ, RZ, RZ ;  /* 0x000000ffff0d7224 */ /* 0x001fce00078e00ff */
[----:B------:R-:W-:-:S07]  /*1820*/  LEPC R20, `(.L_x_18) ;  /* 0x000000001014794e */ /* 0x000fce0000000000 */
[----:B-1---5:R-:W-:Y:S05]  /*1830*/  CALL.ABS.NOINC R14 ;  /* 0x000000000e007343 */ /* 0x022fea0003c00000 */
.L_x_18:
[----:B------:R-:W-:-:S04]  /*1840*/  LOP3.LUT R0, R18, 0x1, RZ, 0xfc, !PT ;  /* 0x0000000112007812 */ /* 0x000fc800078efcff */
[----:B------:R-:W-:-:S13]  /*1850*/  ISETP.NE.AND P0, PT, R0, 0x3, PT ;  /* 0x000000030000780c */ /* 0x000fda0003f05270 */
[----:B------:R-:W-:Y:S05]  /*1860*/  @!P0 BRA `(.L_x_19) ;  /* 0x0000000000048947 */ /* 0x000fea0003800000 */
[----:B------:R-:W-:Y:S01]  /*1870*/  BPT.TRAP 0x1 ;  /* 0x000000040000795c */ /* 0x000fe20000300000 */
.L_x_19:
[----:B------:R-:W-:Y:S02]  /*1880*/  IMAD.U32 R0, RZ, RZ, UR39 ;  /* 0x00000027ff007e24 */ /* 0x000fe4000f8e00ff */
[----:B------:R-:W-:-:S03]  /*1890*/  IMAD.U32 R3, RZ, RZ, UR56 ;  /* 0x00000038ff037e24 */ /* 0x000fc6000f8e00ff */
[----:B------:R-:W-:Y:S02]  /*18a0*/  LEA R0, R0, UR40, 0x3 ;  /* 0x0000002800007c11 */ /* 0x000fe4000f8e18ff */
[----:B------:R-:W-:-:S04]  /*18b0*/  SHF.L.U32 R3, R3, 0x1f, RZ ;  /* 0x0000001f03037819 */ /* 0x000fc800000006ff */
[----:B------:R0:W1:Y:S01]  /*18c0*/  SYNCS.PHASECHK.TRANS64.TRYWAIT P1, [R0+URZ], R3 ;  /* 0x00000003000075a7 */ /* 0x000062000802017f */
[----:B------:R-:W-:Y:S05]  /*18d0*/  @!P0 BRA `(.L_x_20) ;  /* 0x0000000000048947 */ /* 0x000fea0003800000 */
[----:B------:R-:W-:Y:S01]  /*18e0*/  BPT.TRAP 0x1 ;  /* 0x000000040000795c */ /* 0x000fe20000300000 */
.L_x_20:
[----:B-1----:R-:W-:Y:S05]  /*18f0*/  @P1 BRA `(.L_x_21) ;  /* 0x0000000000081947 */ /* 0x002fea0003800000 */
[----:B------:R-:W1:Y:S02]  /*1900*/  SYNCS.PHASECHK.TRANS64.TRYWAIT P1, [R0+URZ], R3 ;  /* 0x00000003000075a7 */ /* 0x000e64000802017f */
[----:B-1----:R-:W-:Y:S05]  /*1910*/  @!P1 BRA `(.L_x_22) ;  /* 0x0000009800ac9947 */ /* 0x002fea0003800000 */
.L_x_21:
[----:B------:R-:W2:Y:S01]  /*1920*/  S2UR UR5, SR_CgaCtaId ;  /* 0x00000000000579c3 */ /* 0x000ea20000008800 */
[----:B------:R-:W-:Y:S01]  /*1930*/  UMOV UR4, 0x400 ;  /* 0x0000040000047882 */ /* 0x000fe20000000000 */
[----:B01----:R-:W-:-:S05]  /*1940*/  IMAD.U32 R0, RZ, RZ, UR58 ;  /* 0x0000003aff007e24 */ /* 0x003fca000f8e00ff */
[----:B------:R-:W-:Y:S01]  /*1950*/  ISETP.GE.AND P1, PT, R0, 0x1, PT ;  /* 0x000000010000780c */ /* 0x000fe20003f26270 */
[----:B--2---:R-:W-:-:S06]  /*1960*/  ULEA UR4, UR5, UR4, 0x18 ;  /* 0x0000000405047291 */ /* 0x004fcc000f8ec03f */
[----:B------:R-:W-:Y:S01]  /*1970*/  IMAD.U32 R6, RZ, RZ, UR4 ;  /* 0x00000004ff067e24 */ /* 0x000fe2000f8e00ff */
[----:B------:R-:W-:Y:S05]  /*1980*/  WARPSYNC.ALL ;  /* 0x0000000000007948 */ /* 0x000fea0003800000 */
[----:B------:R-:W-:Y:S01]  /*1990*/  R2UR UR4, R6 ;  /* 0x00000000060472ca */ /* 0x000fe200000e0000 */
[----:B------:R-:W-:Y:S01]  /*19a0*/  ULEA UR52, UR39, UR38, 0x8 ;  /* 0x0000002627347291 */ /* 0x000fe2000f8e403f */
[----:B------:R-:W-:Y:S01]  /*19b0*/  WARPGROUP.ARRIVE ;  /* 0x00000000000079c5 */ /* 0x000fe20000000000 */
[----:B------:R-:W-:Y:S01]  /*19c0*/  UMOV UR53, 0xc0000010 ;  /* 0xc000001000357882 */ /* 0x000fe20000000000 */
[----:B------:R-:W-:Y:S01]  /*19d0*/  UMOV UR55, 0xc0000010 ;  /* 0xc000001000377882 */ /* 0x000fe20000000000 */
[----:B------:R-:W-:Y:S01]  /*19e0*/  UMOV UR5, UR53 ;  /* 0x0000003500057c82 */ /* 0x000fe20008000000 */
[----:B------:R-:W-:Y:S01]  /*19f0*/  UMOV UR7, 0xc0000010 ;  /* 0xc000001000077882 */ /* 0x000fe20000000000 */
[----:B------:R-:W-:Y:S01]  /*1a00*/  UMOV UR9, UR53 ;  /* 0x0000003500097c82 */ /* 0x000fe20008000000 */
[----:B------:R-:W-:Y:S01]  /*1a10*/  UMOV UR8, UR52 ;  /* 0x0000003400087c82 */ /* 0x000fe20008000000 */
[----:B------:R-:W-:Y:S01]  /*1a20*/  UMOV UR11, 0xc0000010 ;  /* 0xc0000010000b7882 */ /* 0x000fe20000000000 */
[----:B------:R-:W-:Y:S01]  /*1a30*/  UMOV UR12, UR52 ;  /* 0x00000034000c7c82 */ /* 0x000fe20008000000 */
[----:B------:R-:W-:Y:S01]  /*1a40*/  UMOV UR13, UR53 ;  /* 0x00000035000d7c82 */ /* 0x000fe20008000000 */
[----:B------:R-:W-:Y:S01]  /*1a50*/  UMOV UR15, 0xc0000010 ;  /* 0xc0000010000f7882 */ /* 0x000fe20000000000 */
[----:B------:R-:W-:Y:S01]  /*1a60*/  UIADD3 UR4, UR4, 0x13200, URZ ;  /* 0x0001320004047890 */ /* 0x000fe2000fffe03f */
[----:B------:R-:W-:Y:S01]  /*1a70*/  UMOV UR16, UR52 ;  /* 0x0000003400107c82 */ /* 0x000fe20008000000 */
[----:B------:R-:W-:-:S02]  /*1a80*/  UMOV UR17, UR53 ;  /* 0x0000003500117c82 */ /* 0x000fc40008000000 */
[----:B------:R-:W-:Y:S01]  /*1a90*/  USHF.R.U32.HI UR6, URZ, 0x4, UR4 ;  /* 0x000000043f067899 */ /* 0x000fe20008011604 */
[----:B------:R-:W-:Y:S02]  /*1aa0*/  UMOV UR19, 0xc0000010 ;  /* 0xc000001000137882 */ /* 0x000fe40000000000 */
[----:B------:R-:W-:Y:S01]  /*1ab0*/  UMOV UR4, UR52 ;  /* 0x0000003400047c82 */ /* 0x000fe20008000000 */
[----:B------:R-:W-:Y:S01]  /*1ac0*/  ULOP3.LUT UR6, UR6, 0x3fff, URZ, 0xc0, !UPT ;  /* 0x00003fff06067892 */ /* 0x000fe2000f8ec03f */
[----:B------:R-:W-:Y:S01]  /*1ad0*/  UMOV UR20, UR52 ;  /* 0x0000003400147c82 */ /* 0x000fe20008000000 */
[----:B------:R-:W-:Y:S02]  /*1ae0*/  UMOV UR21, UR53 ;  /* 0x0000003500157c82 */ /* 0x000fe40008000000 */
[----:B------:R-:W-:Y:S01]  /*1af0*/  ULOP3.LUT UR59, UR6, 0x10000, URZ, 0xfc, !UPT ;  /* 0x00010000063b7892 */ /* 0x000fe2000f8efc3f */
[----:B------:R-:W-:Y:S01]  /*1b00*/  UMOV UR23, 0xc0000010 ;  /* 0xc000001000177882 */ /* 0x000fe20000000000 */
[----:B------:R-:W-:-:S02]  /*1b10*/  UMOV UR24, UR52 ;  /* 0x0000003400187c82 */ /* 0x000fc40008000000 */
[----:B------:R-:W-:Y:S01]  /*1b20*/  UIMAD UR54, UR39, 0x1e0, UR59 ;  /* 0x000001e0273678a4 */ /* 0x000fe2000f8e023b */
[----:B------:R-:W-:Y:S01]  /*1b30*/  UMOV UR25, UR53 ;  /* 0x0000003500197c82 */ /* 0x000fe20008000000 */
[----:B------:R-:W-:Y:S02]  /*1b40*/  UMOV UR27, 0xc0000010 ;  /* 0xc0000010001b7882 */ /* 0x000fe40000000000 */
[----:B------:R-:W-:Y:S02]  /*1b50*/  UIADD3 UR6, UR54, 0x20, URZ ;  /* 0x0000002036067890 */ /* 0x000fe4000fffe03f */
[----:B------:R-:W-:Y:S02]  /*1b60*/  UIADD3 UR10, UR54, 0x40, URZ ;  /* 0x00000040360a7890 */ /* 0x000fe4000fffe03f */
[----:B------:R-:W-:Y:S02]  /*1b70*/  UIADD3 UR14, UR54, 0x60, URZ ;  /* 0x00000060360e7890 */ /* 0x000fe4000fffe03f */
[----:B------:R-:W-:Y:S01]  /*1b80*/  IGMMA.64x16x32.S8.S8 R136, gdesc[UR52], RZ, !UPT, gsb0 ;  /* 0x00600000348879f1 */ /* 0x000fe2000c0410ff */
[----:B------:R-:W-:-:S02]  /*1b90*/  UIADD3 UR18, UR54, 0x80, URZ ;  /* 0x0000008036127890 */ /* 0x000fc4000fffe03f */
[----:B------:R-:W-:Y:S02]  /*1ba0*/  UIADD3 UR22, UR54, 0xa0, URZ ;  /* 0x000000a036167890 */ /* 0x000fe4000fffe03f */
[----:B------:R-:W-:Y:S02]  /*1bb0*/  UIADD3 UR26, UR54, 0xc0, URZ ;  /* 0x000000c0361a7890 */ /* 0x000fe4000fffe03f */
[----:B------:R-:W-:Y:S01]  /*1bc0*/  UIADD3 UR30, UR54, 0xe0, URZ ;  /* 0x000000e0361e7890 */ /* 0x000fe2000fffe03f */
[----:B------:R-:W-:Y:S01]  /*1bd0*/  UMOV UR28, UR52 ;  /* 0x00000034001c7c82 */ /* 0x000fe20008000000 */
[----:B------:R-:W-:Y:S01]  /*1be0*/  UMOV UR29, UR53 ;  /* 0x00000035001d7c82 */ /* 0x000fe20008000000 */
[----:B------:R-:W-:Y:S01]  /*1bf0*/  UMOV UR31, 0xc0000010 ;  /* 0xc0000010001f7882 */ /* 0x000fe20000000000 */
        /* <DEDUP_REMOVED lines=16> */
[----:B------:R-:W-:Y:S01]  /*1d00*/  UMOV UR55, 0xc0000010 ;  /* 0xc000001000377882 */ /* 0x000fe20000000000 */
[----:B------:R-:W-:-:S02]  /*1d10*/  WARPGROUP.DEPBAR.LE gsb0, 0x0 ;  /* 0x00008000000079c5 */ /* 0x000fc40000010000 */
[----:B------:R-:W-:-:S06]  /*1d20*/  WARPGROUP.ARRIVE ;  /* 0x00000000000079c5 */ /* 0x000fcc0000000000 */
[----:B------:R-:W-:Y:S01]  /*1d30*/  IGMMA.64x16x32.S8.S8 R128, gdesc[UR4], RZ, !UPT, gsb0 ;  /* 0x00600000048079f1 */ /* 0x000fe2000c0410ff */
[----:B------:R-:W-:Y:S02]  /*1d40*/  UIADD3 UR4, UR54, 0x180, URZ ;  /* 0x0000018036047890 */ /* 0x000fe4000fffe03f */
[----:B------:R-:W-:Y:S02]  /*1d50*/  UIADD3 UR5, UR54, 0x1a0, URZ ;  /* 0x000001a036057890 */ /* 0x000fe4000fffe03f */
[----:B------:R-:W-:-:S03]  /*1d60*/  UIADD3 UR6, UR54, 0x1c0, URZ ;  /* 0x000001c036067890 */ /* 0x000fc6000fffe03f */
[----:B------:R-:W-:Y:S01]  /*1d70*/  UMOV UR54, UR4 ;  /* 0x0000000400367c82 */ /* 0x000fe20008000000 */
[----:B------:R-:W-:Y:S02]  /*1d80*/  WARPGROUP.DEPBAR.LE gsb0, 0x0 ;  /* 0x00008000000079c5 */ /* 0x000fe40000010000 */
[----:B------:R-:W-:-:S06]  /*1d90*/  WARPGROUP.ARRIVE ;  /* 0x00000000000079c5 */ /* 0x000fcc0000000000 */
[----:B------:R-:W-:Y:S03]  /*1da0*/  IGMMA.64x16x32.S8.S8 R120, gdesc[UR8], RZ, !UPT, gsb0 ;  /* 0x00600000087879f1 */ /* 0x000fe6000c0410ff */
        /* <DEDUP_REMOVED lines=29> */
[----:B------:R-:W-:Y:S01]  /*1f80*/  IGMMA.64x16x32.S8.S8 R40, gdesc[UR52], RZ, !UPT, gsb0 ;  /* 0x00600000342879f1 */ /* 0x000fe2000c0410ff */
[----:B------:R-:W-:Y:S01]  /*1f90*/  UMOV UR54, UR5 ;  /* 0x0000000500367c82 */ /* 0x000fe20008000000 */
[----:B------:R-:W-:Y:S01]  /*1fa0*/  UMOV UR55, 0xc0000010 ;  /* 0xc000001000377882 */ /* 0x000fe20000000000 */
[----:B------:R-:W-:Y:S02]  /*1fb0*/  WARPGROUP.DEPBAR.LE gsb0, 0x0 ;  /* 0x00008000000079c5 */ /* 0x000fe40000010000 */
[----:B------:R-:W-:-:S06]  /*1fc0*/  WARPGROUP.ARRIVE ;  /* 0x00000000000079c5 */ /* 0x000fcc0000000000 */
[----:B------:R-:W-:Y:S01]  /*1fd0*/  IGMMA.64x16x32.S8.S8 R32, gdesc[UR52], RZ, !UPT, gsb0 ;  /* 0x00600000342079f1 */ /* 0x000fe2000c0410ff */
[----:B------:R-:W-:Y:S01]  /*1fe0*/  UMOV UR54, UR6 ;  /* 0x0000000600367c82 */ /* 0x000fe20008000000 */
[----:B------:R-:W-:Y:S01]  /*1ff0*/  UMOV UR55, 0xc0000010 ;  /* 0xc000001000377882 */ /* 0x000fe20000000000 */
[----:B------:R-:W-:Y:S02]  /*2000*/  WARPGROUP.DEPBAR.LE gsb0, 0x0 ;  /* 0x00008000000079c5 */ /* 0x000fe40000010000 */
[----:B------:R-:W-:-:S06]  /*2010*/  WARPGROUP.ARRIVE ;  /* 0x00000000000079c5 */ /* 0x000fcc0000000000 */
[----:B------:R-:W-:Y:S03]  /*2020*/  IGMMA.64x16x32.S8.S8 R24, gdesc[UR52], RZ, !UPT, gsb0 ;  /* 0x00600000341879f1 */ /* 0x000fe6000c0410ff */
[----:B------:R-:W-:Y:S02]  /*2030*/  WARPGROUP.DEPBAR.LE gsb0, 0x0 ;  /* 0x00008000000079c5 */ /* 0x000fe40000010000 */
[----:B------:R-:W-:Y:S05]  /*2040*/  @!P1 BRA `(.L_x_23) ;  /* 0x0000000800209947 */ /* 0x000fea0003800000 */
[----:B------:R-:W-:Y:S01]  /*2050*/  UIADD3 UR4, UR39, 0x1, URZ ;  /* 0x0000000127047890 */ /* 0x000fe2000fffe03f */
[----:B------:R-:W-:Y:S02]  /*2060*/  IMAD.U32 R0, RZ, RZ, UR58 ;  /* 0x0000003aff007e24 */ /* 0x000fe4000f8e00ff */
[----:B------:R-:W-:Y:S01]  /*2070*/  IMAD.U32 R3, RZ, RZ, UR39 ;  /* 0x00000027ff037e24 */ /* 0x000fe2000f8e00ff */
[----:B------:R-:W-:-:S04]  /*2080*/  UISETP.NE.AND UP0, UPT, UR4, 0x13, UPT ;  /* 0x000000130400788c */ /* 0x000fc8000bf05270 */
[----:B------:R-:W-:Y:S02]  /*2090*/  USEL UR5, URZ, 0x1, UP0 ;  /* 0x000000013f057887 */ /* 0x000fe40008000000 */
[----:B------:R-:W-:Y:S02]  /*20a0*/  USEL UR4, UR4, URZ, UP0 ;  /* 0x0000003f04047287 */ /* 0x000fe40008000000 */
[----:B------:R-:W-:-:S06]  /*20b0*/  ULOP3.LUT UR5, UR56, UR5, URZ, 0x3c, !UPT ;  /* 0x0000000538057292 */ /* 0x000fcc000f8e3c3f */
[----:B------:R-:W-:-:S07]  /*20c0*/  IMAD.U32 R8, RZ, RZ, UR5 ;  /* 0x00000005ff087e24 */ /* 0x000fce000f8e00ff */
.L_x_30:
[----:B------:R-:W-:Y:S05]  /*20d0*/  @!P0 BRA `(.L_x_24) ;  /* 0x0000000000048947 */ /* 0x000fea0003800000 */
[----:B------:R-:W-:Y:S01]  /*20e0*/  BPT.TRAP 0x1 ;  /* 0x000000040000795c */ /* 0x000fe20000300000 */
.L_x_24:
[----:B------:R-:W0:Y:S01]  /*20f0*/  S2UR UR6, SR_CgaCtaId ;  /* 0x00000000000679c3 */ /* 0x000e220000008800 */
[----:B------:R-:W-:Y:S01]  /*2100*/  UMOV UR5, 0x400 ;  /* 0x0000040000057882 */ /* 0x000fe20000000000 */
[----:B------:R-:W-:Y:S01]  /*2110*/  IMAD.U32 R7, RZ, RZ, UR4 ;  /* 0x00000004ff077e24 */ /* 0x000fe2000f8e00ff */
[----:B------:R-:W-:Y:S01]  /*2120*/  SHF.L.U32 R5, R8, 0x1f, RZ ;  /* 0x0000001f08057819 */ /* 0x000fe200000006ff */
[----:B0-----:R-:W-:-:S06]  /*2130*/  ULEA UR5, UR6, UR5, 0x18 ;  /* 0x0000000506057291 */ /* 0x001fcc000f8ec03f */
[----:B------:R-:W-:-:S04]  /*2140*/  IMAD.U32 R6, RZ, RZ, UR5 ;  /* 0x00000005ff067e24 */ /* 0x000fc8000f8e00ff */
[----:B------:R-:W-:-:S04]  /*2150*/  IMAD R4, R7, 0x8, R6 ;  /* 0x0000000807047824 */ /* 0x000fc800078e0206 */
[----:B------:R0:W1:Y:S01]  /*2160*/  SYNCS.PHASECHK.TRANS64.TRYWAIT P1, [R4+URZ], R5 ;  /* 0x00000005040075a7 */ /* 0x000062000802017f */
[----:B------:R-:W-:Y:S05]  /*2170*/  @!P0 BRA `(.L_x_25) ;  /* 0x0000000000048947 */ /* 0x000fea0003800000 */
[----:B------:R-:W-:Y:S01]  /*2180*/  BPT.TRAP 0x1 ;  /* 0x000000040000795c */ /* 0x000fe20000300000 */
.L_x_25:
[----:B-1----:R-:W-:Y:S05]  /*2190*/  @P1 BRA `(.L_x_26) ;  /* 0x0000000000081947 */ /* 0x002fea0003800000 */
[----:B------:R-:W1:Y:S02]  /*21a0*/  SYNCS.PHASECHK.TRANS64.TRYWAIT P1, [R4+URZ], R5 ;  /* 0x00000005040075a7 */ /* 0x000e64000802017f */
[----:B-1----:R-:W-:Y:S05]  /*21b0*/  @!P1 BRA `(.L_x_27) ;  /* 0x0000009000989947 */ /* 0x002fea0003800000 */
.L_x_26:
[----:B------:R-:W-:Y:S01]  /*21c0*/  ULEA UR8, UR4, UR38, 0x8 ;  /* 0x0000002604087291 */ /* 0x000fe2000f8e403f */
[----:B------:R-:W-:Y:S01]  /*21d0*/  WARPGROUP.ARRIVE ;  /* 0x00000000000079c5 */ /* 0x000fe20000000000 */
[----:B------:R-:W-:Y:S01]  /*21e0*/  UIMAD UR6, UR4, 0x1e0, UR59 ;  /* 0x000001e0040678a4 */ /* 0x000fe2000f8e023b */
[----:B------:R-:W-:Y:S01]  /*21f0*/  UMOV UR9, 0xc0000010 ;  /* 0xc000001000097882 */ /* 0x000fe20000000000 */
[----:B------:R-:W-:Y:S02]  /*2200*/  UMOV UR11, 0xc0000010 ;  /* 0xc0000010000b7882 */ /* 0x000fe40000000000 */
[----:B------:R-:W-:Y:S02]  /*2210*/  UIADD3 UR5, UR6, 0x20, URZ ;  /* 0x0000002006057890 */ /* 0x000fe4000fffe03f */
[----:B------:R-:W-:Y:S02]  /*2220*/  UIADD3 UR7, UR6, 0x40, URZ ;  /* 0x0000004006077890 */ /* 0x000fe4000fffe03f */
[----:B------:R-:W-:Y:S01]  /*2230*/  UMOV UR10, UR6 ;  /* 0x00000006000a7c82 */ /* 0x000fe20008000000 */
[----:B------:R-:W-:Y:S01]  /*2240*/  UIADD3 UR12, UR6, 0x60, URZ ;  /* 0x00000060060c7890 */ /* 0x000fe2000fffe03f */
[----:B------:R-:W-:Y:S01]  /*2250*/  IGMMA.64x16x32.S8.S8 R136, gdesc[UR8], R136, gsb0 ;  /* 0x00600000088879f1 */ /* 0x000fe20008041088 */
[----:B------:R-:W-:Y:S01]  /*2260*/  UMOV UR10, UR5 ;  /* 0x00000005000a7c82 */ /* 0x000fe20008000000 */
[----:B------:R-:W-:Y:S01]  /*2270*/  UMOV UR11, 0xc0000010 ;  /* 0xc0000010000b7882 */ /* 0x000fe20000000000 */
[----:B------:R-:W-:Y:S01]  /*2280*/  UIADD3 UR5, UR6, 0x80, URZ ;  /* 0x0000008006057890 */ /* 0x000fe2000fffe03f */
[----:B------:R-:W-:-:S02]  /*2290*/  WARPGROUP.DEPBAR.LE gsb0, 0x0 ;  /* 0x00008000000079c5 */ /* 0x000fc40000010000 */
[----:B------:R-:W-:-:S06]  /*22a0*/  WARPGROUP.ARRIVE ;  /* 0x00000000000079c5 */ /* 0x000fcc0000000000 */
[----:B------:R-:W-:Y:S01]  /*22b0*/  IGMMA.64x16x32.S8.S8 R128, gdesc[UR8], R128, gsb0 ;  /* 0x00600000088079f1 */ /* 0x000fe20008041080 */
[----:B------:R-:W-:Y:S01]  /*22c0*/  UMOV UR10, UR7 ;  /* 0x00000007000a7c82 */ /* 0x000fe20008000000 */
[----:B------:R-:W-:Y:S01]  /*22d0*/  UMOV UR11, 0xc0000010 ;  /* 0xc0000010000b7882 */ /* 0x000fe20000000000 */
[----:B------:R-:W-:Y:S01]  /*22e0*/  UIADD3 UR7, UR6, 0xa0, URZ ;  /* 0x000000a006077890 */ /* 0x000fe2000fffe03f */
[----:B------:R-:W-:Y:S02]  /*22f0*/  WARPGROUP.DEPBAR.LE gsb0, 0x0 ;  /* 0x00008000000079c5 */ /* 0x000fe40000010000 */
        /* <DEDUP_REMOVED lines=46> */
[----:B------:R-:W-:Y:S02]  /*25e0*/  UIADD3 UR5, UR6, 0x1a0, URZ ;  /* 0x000001a006057890 */ /* 0x000fe4000fffe03f */
[----:B------:R-:W-:Y:S01]  /*25f0*/  UIADD3 UR6, UR6, 0x1c0, URZ ;  /* 0x000001c006067890 */ /* 0x000fe2000fffe03f */
[----:B------:R-:W-:Y:S02]  /*2600*/  WARPGROUP.DEPBAR.LE gsb0, 0x0 ;  /* 0x00008000000079c5 */ /* 0x000fe40000010000 */
[----:B------:R-:W-:-:S06]  /*2610*/  WARPGROUP.ARRIVE ;  /* 0x00000000000079c5 */ /* 0x000fcc0000000000 */
[----:B------:R-:W-:Y:S01]  /*2620*/  IGMMA.64x16x32.S8.S8 R56, gdesc[UR8], R56, gsb0 ;  /* 0x00600000083879f1 */ /* 0x000fe20008041038 */
[----:B------:R-:W-:Y:S01]  /*2630*/  UMOV UR10, UR7 ;  /* 0x00000007000a7c82 */ /* 0x000fe20008000000 */
[----:B------:R-:W-:Y:S01]  /*2640*/  UMOV UR11, 0xc0000010 ;  /* 0xc0000010000b7882 */ /* 0x000fe20000000000 */
        /* <DEDUP_REMOVED lines=17> */
[----:B------:R-:W-:Y:S03]  /*2760*/  IGMMA.64x16x32.S8.S8 R24, gdesc[UR8], R24, gsb0 ;  /* 0x00600000081879f1 */ /* 0x000fe60008041018 */
[----:B------:R-:W-:Y:S02]  /*2770*/  WARPGROUP.DEPBAR.LE gsb0, 0x0 ;  /* 0x00008000000079c5 */ /* 0x000fe40000010000 */
[----:B------:R-:W-:Y:S05]  /*2780*/  @!P0 BRA `(.L_x_28) ;  /* 0x0000000000048947 */ /* 0x000fea0003800000 */
[----:B------:R-:W-:Y:S01]  /*2790*/  BPT.TRAP 0x1 ;  /* 0x000000040000795c */ /* 0x000fe20000300000 */
.L_x_28:
[----:B------:R-:W-:-:S13]  /*27a0*/  ISETP.NE.AND P1, PT, R22, RZ, PT ;  /* 0x000000ff1600720c */ /* 0x000fda0003f25270 */
[----:B01----:R-:W-:-:S04]  /*27b0*/  @P1 IMAD R4, R3, 0x8, R6 ;  /* 0x0000000803041824 */ /* 0x003fc800078e0206 */
[----:B------:R-:W-:-:S05]  /*27c0*/  @P1 VIADD R4, R4, 0x98 ;  /* 0x0000009804041836 */ /* 0x000fca0000000000 */
[----:B------:R-:W-:-:S04]  /*27d0*/  @P1 PRMT R4, R23, 0x654, R4 ;  /* 0x0000065417041816 */ /* 0x000fc80000000004 */
[----:B------:R0:W-:Y:S01]  /*27e0*/  @P1 SYNCS.ARRIVE.TRANS64.RED.A1T0 RZ, [R4+URZ], RZ ;  /* 0x000000ff04ff19a7 */ /* 0x0001e2000810043f */
[----:B------:R-:W-:-:S13]  /*27f0*/  ISETP.GT.U32.AND P1, PT, R18, 0x1, PT ;  /* 0x000000011200780c */ /* 0x000fda0003f24070 */
[----:B0-----:R-:W-:Y:S05]  /*2800*/  @P1 BRA `(.L_x_29) ;  /* 0x0000000000041947 */ /* 0x001fea0003800000 */
[----:B------:R-:W-:Y:S01]  /*2810*/  BPT.TRAP 0x1 ;  /* 0x000000040000795c */ /* 0x000fe20000300000 */
.L_x_29:
[----:B------:R-:W-:Y:S01]  /*2820*/  UIADD3 UR4, UR4, 0x1, URZ ;  /* 0x0000000104047890 */ /* 0x000fe2000fffe03f */
[C---:B------:R-:W-:Y:S01]  /*2830*/  ISETP.GT.AND P2, PT, R0.reuse, 0x1, PT ;  /* 0x000000010000780c */ /* 0x040fe20003f44270 */
[----:B------:R-:W-:Y:S02]  /*2840*/  VIADD R3, R3, 0x1 ;  /* 0x0000000103037836 */ /* 0x000fe40000000000 */
[----:B------:R-:W-:Y:S01]  /*2850*/  UISETP.NE.AND UP0, UPT, UR4, 0x13, UPT ;  /* 0x000000130400788c */ /* 0x000fe2000bf05270 */
[----:B------:R-:W-:Y:S02]  /*2860*/  VIADD R0, R0, 0xffffffff ;  /* 0xffffffff00007836 */ /* 0x000fe40000000000 */
[C---:B------:R-:W-:Y:S01]  /*2870*/  ISETP.NE.AND P1, PT, R3.reuse, 0x13, PT ;  /* 0x000000130300780c */ /* 0x040fe20003f25270 */
[----:B------:R-:W-:Y:S02]  /*2880*/  USEL UR5, URZ, 0x1, UP0 ;  /* 0x000000013f057887 */ /* 0x000fe40008000000 */
[----:B------:R-:W-:Y:S01]  /*2890*/  USEL UR4, UR4, URZ, UP0 ;  /* 0x0000003f04047287 */ /* 0x000fe20008000000 */
[----:B------:R-:W-:-:S03]  /*28a0*/  SEL R3, R3, RZ, P1 ;  /* 0x000000ff03037207 */ /* 0x000fc60000800000 */
[----:B------:R-:W-:Y:S01]  /*28b0*/  LOP3.LUT R8, R8, UR5, RZ, 0x3c, !PT ;  /* 0x0000000508087c12 */ /* 0x000fe2000f8e3cff */
[----:B------:R-:W-:Y:S07]  /*28c0*/  @P2 BRA `(.L_x_30) ;  /* 0xfffffff800002947 */ /* 0x000fee000383ffff */
.L_x_23:
[----:B------:R-:W0:Y:S02]  /*28d0*/  LDC R0, c[0x0][0x28c] ;  /* 0x0000a300ff007b82 */ /* 0x000e240000000800 */
[----:B0-----:R-:W-:-:S13]  /*28e0*/  ISETP.GE.AND P1, PT, R0, 0x1, PT ;  /* 0x000000010000780c */ /* 0x001fda0003f26270 */
[----:B------:R-:W-:Y:S05]  /*28f0*/  @!P1 BRA `(.L_x_31) ;  /* 0x0000000000509947 */ /* 0x000fea0003800000 */
[----:B------:R-:W-:Y:S05]  /*2900*/  @!P0 BRA `(.L_x_32) ;  /* 0x0000000000048947 */ /* 0x000fea0003800000 */
[----:B------:R-:W-:Y:S01]  /*2910*/  BPT.TRAP 0x1 ;  /* 0x000000040000795c */ /* 0x000fe20000300000 */
.L_x_32:
[----:B------:R-:W-:Y:S01]  /*2920*/  ISETP.NE.AND P0, PT, R22, RZ, PT ;  /* 0x000000ff1600720c */ /* 0x000fe20003f05270 */
[----:B------:R-:W-:Y:S01]  /*2930*/  BSSY B0, `(.L_x_33) ;  /* 0x000000e000007945 */ /* 0x000fe20003800000 */
[----:B------:R-:W-:-:S11]  /*2940*/  ISETP.GT.U32.AND P1, PT, R18, 0x1, PT ;  /* 0x000000011200780c */ /* 0x000fd60003f24070 */
[----:B------:R-:W-:Y:S05]  /*2950*/  @!P0 BRA `(.L_x_34) ;  /* 0x00000000002c8947 */ /* 0x000fea0003800000 */
[----:B------:R-:W-:-:S04]  /*2960*/  UIADD3 UR6, UR58, UR39, URZ ;  /* 0x000000273a067290 */ /* 0x000fc8000fffe03f */
[----:B------:R-:W-:-:S04]  /*2970*/  UIMAD.WIDE.U32 UR4, UR6, -0x50d79435, URZ ;  /* 0xaf286bcb060478a5 */ /* 0x000fc8000f8e003f */
[----:B------:R-:W-:-:S04]  /*2980*/  UIADD3 UR4, UR6, -UR5, URZ ;  /* 0x8000000506047290 */ /* 0x000fc8000fffe03f */
[----:B------:R-:W-:-:S04]  /*2990*/  ULEA.HI UR4, UR4, UR5, URZ, 0x1f ;  /* 0x0000000504047291 */ /* 0x000fc8000f8ff83f */
[----:B------:R-:W-:-:S04]  /*29a0*/  USHF.R.U32.HI UR4, URZ, 0x4, UR4 ;  /* 0x000000043f047899 */ /* 0x000fc80008011604 */
[----:B------:R-:W-:-:S06]  /*29b0*/  UIMAD UR4, UR4, -0x13, UR6 ;  /* 0xffffffed040478a4 */ /* 0x000fcc000f8e0206 */
[----:B------:R-:W-:-:S04]  /*29c0*/  IMAD.U32 R3, RZ, RZ, UR4 ;  /* 0x00000004ff037e24 */ /* 0x000fc8000f8e00ff */
[----:B------:R-:W-:-:S04]  /*29d0*/  IMAD R0, R3, 0x8, R6 ;  /* 0x0000000803007824 */ /* 0x000fc800078e0206 */
[----:B------:R-:W-:-:S05]  /*29e0*/  VIADD R0, R0, 0x98 ;  /* 0x0000009800007836 */ /* 0x000fca0000000000 */
[----:B------:R-:W-:-:S04]  /*29f0*/  PRMT R0, R23, 0x654, R0 ;  /* 0x0000065417007816 */ /* 0x000fc80000000000 */
[----:B------:R0:W-:Y:S03]  /*2a00*/  SYNCS.ARRIVE.TRANS64.RED.A1T0 RZ, [R0+URZ], RZ ;  /* 0x000000ff00ff79a7 */ /* 0x0001e6000810043f */
.L_x_34:
[----:B------:R-:W-:Y:S05]  /*2a10*/  BSYNC B0 ;  /* 0x0000000000007941 */ /* 0x000fea0003800000 */
.L_x_33:
[----:B------:R-:W-:Y:S05]  /*2a20*/  @P1 BRA `(.L_x_31) ;  /* 0x0000000000041947 */ /* 0x000fea0003800000 */
[----:B------:R-:W-:Y:S01]  /*2a30*/  BPT.TRAP 0x1 ;  /* 0x000000040000795c */ /* 0x000fe20000300000 */
.L_x_31:
[----:B------:R-:W-:Y:S01]  /*2a40*/  IMAD R12, R145, 0xf0, RZ ;  /* 0x000000f0910c7824 */ /* 0x000fe200078e02ff */
[----:B------:R-:W-:Y:S01]  /*2a50*/  UIADD3 UR39, UR57, UR39, URZ ;  /* 0x0000002739277290 */ /* 0x000fe2000fffe03f */
[----:B------:R-:W-:Y:S01]  /*2a60*/  IMAD.SHL.U32 R3, R146, 0x80, RZ ;  /* 0x0000008092037824 */ /* 0x000fe200078e00ff */
[----:B------:R-:W-:Y:S01]  /*2a70*/  ULDC UR7, c[0x0][0x288] ;  /* 0x0000a20000077ab9 */ /* 0x000fe20000000800 */
[----:B------:R-:W-:Y:S01]  /*2a80*/  ULDC UR10, c[0x0][0x284] ;  /* 0x0000a100000a7ab9 */ /* 0x000fe20000000800 */
[----:B------:R-:W-:Y:S01]  /*2a90*/  UISETP.GT.U32.AND UP0, UPT, UR39, 0x12, UPT ;  /* 0x000000122700788c */ /* 0x000fe2000bf04070 */
[C---:B------:R-:W-:Y:S01]  /*2aa0*/  ISETP.GE.AND P0, PT, R12.reuse, UR7, PT ;  /* 0x000000070c007c0c */ /* 0x040fe2000bf06270 */
[----:B------:R-:W-:Y:S01]  /*2ab0*/  UIMAD.WIDE.U32 UR4, UR39, -0x50d79435, URZ ;  /* 0xaf286bcb270478a5 */ /* 0x000fe2000f8e003f */
[----:B------:R-:W-:Y:S01]  /*2ac0*/  SHF.R.S32.HI R13, RZ, 0x1f, R144 ;  /* 0x0000001fff0d7819 */ /* 0x000fe20000011490 */
[----:B------:R-:W-:Y:S01]  /*2ad0*/  UISETP.LT.U32.AND UP0, UPT, UR57, 0x13, UP0 ;  /* 0x000000133900788c */ /* 0x000fe20008701070 */
[----:B------:R-:W-:Y:S01]  /*2ae0*/  ISETP.GE.OR P0, PT, R3, UR10, P0 ;  /* 0x0000000a03007c0c */ /* 0x000fe20008706670 */
[----:B------:R-:W-:Y:S01]  /*2af0*/  UIADD3 UR4, UR39, -UR5, URZ ;  /* 0x8000000527047290 */ /* 0x000fe2000fffe03f */
[----:B------:R-:W-:Y:S01]  /*2b00*/  LOP3.LUT R8, R12, 0x6, R153, 0xf8, !PT ;  /* 0x000000060c087812 */ /* 0x000fe200078ef899 */
[----:B------:R-:W-:Y:S01]  /*2b10*/  UISETP.GE.U32.AND UP1, UPT, UR57, 0x13, UPT ;  /* 0x000000133900788c */ /* 0x000fe2000bf26070 */
[----:B0-----:R-:W-:Y:S01]  /*2b20*/  IMAD.MOV.U32 R0, RZ, RZ, -0x1 ;  /* 0xffffffffff007424 */ /* 0x001fe200078e00ff */
[----:B------:R-:W-:Y:S01]  /*2b30*/  ULDC.64 UR8, c[0x0][0x5d0] ;  /* 0x0001740000087ab9 */ /* 0x000fe20000000a00 */
[----:B------:R-:W-:Y:S01]  /*2b40*/  USEL UR6, URZ, 0x1, !UP0 ;  /* 0x000000013f067887 */ /* 0x000fe2000c000000 */
[----:B------:R-:W-:Y:S01]  /*2b50*/  IMAD R5, R13, UR8, RZ ;  /* 0x000000080d057c24 */ /* 0x000fe2000f8e02ff */
[----:B------:R-:W-:Y:S01]  /*2b60*/  ULEA.HI UR4, UR4, UR5, URZ, 0x1f ;  /* 0x0000000504047291 */ /* 0x000fe2000f8ff83f */
[--C-:B------:R-:W-:Y:S01]  /*2b70*/  SHF.R.S32.HI R9, RZ, 0x1f, R8.reuse ;  /* 0x0000001fff097819 */ /* 0x100fe20000011408 */
[----:B------:R-:W-:Y:S01]  /*2b80*/  ULOP3.LUT UR56, UR56, UR6, URZ, 0x3c, !UPT ;  /* 0x0000000638387292 */ /* 0x000fe2000f8e3c3f */
[C---:B------:R-:W-:Y:S01]  /*2b90*/  IMAD R7, R144.reuse, UR9, R5 ;  /* 0x0000000990077c24 */ /* 0x040fe2000f8e0205 */
[----:B------:R-:W-:Y:S01]  /*2ba0*/  USHF.R.U32.HI UR4, URZ, 0x4, UR4 ;  /* 0x000000043f047899 */ /* 0x000fe20008011604 */
[----:B------:R-:W-:-:S03]  /*2bb0*/  IMAD.WIDE.U32 R4, R144, UR8, R8 ;  /* 0x0000000890047c25 */ /* 0x000fc6000f8e0008 */
[----:B------:R-:W-:Y:S02]  /*2bc0*/  @UP1 ULOP3.LUT UR56, UR56, 0x1, UR4, 0x78, !UPT ;  /* 0x0000000138381892 */ /* 0x000fe4000f8e7804 */
[----:B------:R-:W-:Y:S01]  /*2bd0*/  UIMAD UR39, UR4, -0x13, UR39 ;  /* 0xffffffed042778a4 */ /* 0x000fe2000f8e0227 */
[----:B------:R-:W-:Y:S01]  /*2be0*/  IMAD.IADD R5, R5, 0x1, R7 ;  /* 0x0000000105057824 */ /* 0x000fe200078e0207 */
[----:B------:R-:W-:Y:S10]  /*2bf0*/  @P0 BRA `(.L_x_35) ;  /* 0x0000006000f40947 */ /* 0x000ff40003800000 */
[----:B------:R-:W0:Y:S01]  /*2c00*/  LDC.64 R10, c[0x0][0x5c8] ;  /* 0x00017200ff0a7b82 */ /* 0x000e220000000a00 */
[----:B------:R-:W-:Y:S01]  /*2c10*/  IMAD.WIDE R14, R146, 0x80, R148 ;  /* 0x00000080920e7825 */ /* 0x000fe200078e0294 */
[----:B------:R-:W-:Y:S01]  /*2c20*/  ULDC.64 UR4, c[0x0][0x5c0] ;  /* 0x0001700000047ab9 */ /* 0x000fe20000000a00 */
[----:B------:R-:W-:Y:S02]  /*2c30*/  BSSY B0, `(.L_x_35) ;  /* 0x0000639000007945 */ /* 0x000fe40003800000 */
[----:B------:R-:W-:Y:S02]  /*2c40*/  IMAD.IADD R3, R156, 0x1, -R3 ;  /* 0x000000019c037824 */ /* 0x000fe400078e0a03 */
[----:B------:R-:W-:Y:S02]  /*2c50*/  IMAD.IADD R12, R151, 0x1, -R12 ;  /* 0x00000001970c7824 */ /* 0x000fe400078e0a0c */
[-C--:B0-----:R-:W-:Y:S02]  /*2c60*/  IMAD R6, R15, R10.reuse, RZ ;  /* 0x0000000a0f067224 */ /* 0x081fe400078e02ff */
[----:B------:R-:W-:-:S04]  /*2c70*/  IMAD.WIDE.U32 R4, R14, R10, R4 ;  /* 0x0000000a0e047225 */ /* 0x000fc800078e0004 */
[----:B------:R-:W-:Y:S01]  /*2c80*/  IMAD R7, R14, R11, R6 ;  /* 0x0000000b0e077224 */ /* 0x000fe200078e0206 */
[----:B------:R-:W-:-:S03]  /*2c90*/  IADD3 R4, P0, R4, UR4, RZ ;  /* 0x0000000404047c10 */ /* 0x000fc6000ff1e0ff */
[----:B------:R-:W-:Y:S01]  /*2ca0*/  IMAD.IADD R7, R5, 0x1, R7 ;  /* 0x0000000105077824 */ /* 0x000fe200078e0207 */
[----:B------:R-:W-:-:S04]  /*2cb0*/  LEA R6, P1, R10, R4, 0x3 ;  /* 0x000000040a067211 */ /* 0x000fc800078218ff */
[----:B------:R-:W-:Y:S02]  /*2cc0*/  IADD3.X R5, R7, UR5, RZ, P0, !PT ;  /* 0x0000000507057c10 */ /* 0x000fe400087fe4ff */
[----:B-----5:R-:W-:Y:S02]  /*2cd0*/  ISETP.NE.AND P0, PT, R150, RZ, PT ;  /* 0x000000ff9600720c */ /* 0x020fe40003f05270 */
[----:B------:R-:W-:-:S11]  /*2ce0*/  LEA.HI.X R7, R10, R5, R11, 0x3, P1 ;  /* 0x000000050a077211 */ /* 0x000fd600008f1c0b */
[----:B------:R-:W-:Y:S05]  /*2cf0*/  @!P0 BRA `(.L_x_36) ;  /* 0x0000004800208947 */ /* 0x000fea0003800000 */
[----:B------:R-:W0:Y:S01]  /*2d00*/  LDC.64 R160, c[0x0][0x5b0] ;  /* 0x00016c00ffa07b82 */ /* 0x000e220000000a00 */
[----:B------:R-:W-:Y:S01]  /*2d10*/  ULDC.64 UR4, c[0x0][0x5b8] ;  /* 0x00016e0000047ab9 */ /* 0x000fe20000000a00 */
[----:B------:R-:W-:Y:S01]  /*2d20*/  ISETP.GE.AND P1, PT, R3, 0x1, PT ;  /* 0x000000010300780c */ /* 0x000fe20003f26270 */
[----:B------:R-:W-:Y:S01]  /*2d30*/  IMAD R11, R13, UR4, RZ ;  /* 0x000000040d0b7c24 */ /* 0x000fe2000f8e02ff */
[----:B------:R-:W-:Y:S01]  /*2d40*/  BSSY B1, `(.L_x_37) ;  /* 0x000000e000017945 */ /* 0x000fe20003800000 */
[----:B------:R-:W-:Y:S01]  /*2d50*/  IMAD.WIDE.U32 R158, R144, UR4, R8 ;  /* 0x00000004909e7c25 */ /* 0x000fe2000f8e0008 */
[----:B------:R-:W-:Y:S02]  /*2d60*/  ISETP.LT.OR P4, PT, R12, 0x1, !P1 ;  /* 0x000000010c00780c */ /* 0x000fe40004f81670 */
[----:B------:R-:W1:Y:S01]  /*2d70*/  LDC.64 R162, c[0x0][0x5a8] ;  /* 0x00016a00ffa27b82 */ /* 0x000e620000000a00 */
[----:B------:R-:W-:Y:S02]  /*2d80*/  IMAD R11, R144, UR5, R11 ;  /* 0x00000005900b7c24 */ /* 0x000fe4000f8e020b */
[----:B------:R-:W-:-:S02]  /*2d90*/  IMAD.MOV.U32 R10, RZ, RZ, R158 ;  /* 0x000000ffff0a7224 */ /* 0x000fc400078e009e */
[----:B------:R-:W-:Y:S02]  /*2da0*/  IMAD.IADD R11, R159, 0x1, R11 ;  /* 0x000000019f0b7824 */ /* 0x000fe400078e020b */
[-C--:B0-----:R-:W-:Y:S02]  /*2db0*/  IMAD R13, R15, R160.reuse, RZ ;  /* 0x000000a00f0d7224 */ /* 0x081fe400078e02ff */
[----:B------:R-:W-:-:S04]  /*2dc0*/  IMAD.WIDE.U32 R8, R14, R160, R10 ;  /* 0x000000a00e087225 */ /* 0x000fc800078e000a */
[----:B------:R-:W-:Y:S01]  /*2dd0*/  IMAD R145, R14, R161, R13 ;  /* 0x000000a10e917224 */ /* 0x000fe200078e020d */
[----:B-1----:R-:W-:-:S04]  /*2de0*/  IADD3 R8, P0, R8, R162, RZ ;  /* 0x000000a208087210 */ /* 0x002fc80007f1e0ff */
[----:B------:R-:W-:Y:S01]  /*2df0*/  IADD3.X R9, R163, R9, R145, P0, !PT ;  /* 0x00000009a3097210 */ /* 0x000fe200007fe491 */
[----:B------:R-:W-:Y:S08]  /*2e00*/  @P4 BRA `(.L_x_38) ;  /* 0x0000000000044947 */ /* 0x000ff00003800000 */
[----:B------:R0:W5:Y:S02]  /*2e10*/  LDG.E.U8 R157, desc[UR36][R8.64] ;  /* 0x00000024089d7981 */ /* 0x000164000c1e1100 */
.L_x_38:
[----:B------:R-:W-:Y:S05]  /*2e20*/  BSYNC B1 ;  /* 0x0000000000017941 */ /* 0x000fea0003800000 */
.L_x_37:
[C---:B------:R-:W-:Y:S01]  /*2e30*/  SHF.L.U64.HI R21, R160.reuse, 0x3, R161 ;  /* 0x00000003a0157819 */ /* 0x040fe200000102a1 */
[----:B------:R-:W-:Y:S01]  /*2e40*/  IMAD.SHL.U32 R20, R160, 0x8, RZ ;  /* 0x00000008a0147824 */ /* 0x000fe200078e00ff */
[----:B-----5:R-:W-:Y:S01]  /*2e50*/  LOP3.LUT R10, R157, 0xffff, RZ, 0xc0, !PT ;  /* 0x0000ffff9d0a7812 */ /* 0x020fe200078ec0ff */
[----:B------:R-:W-:Y:S01]  /*2e60*/  BSSY B1, `(.L_x_39) ;  /* 0x0000013000017945 */ /* 0x000fe20003800000 */
[----:B------:R-:W-:Y:S01]  /*2e70*/  ISETP.GE.AND P0, PT, R3, 0x9, PT ;  /* 0x000000090300780c */ /* 0x000fe20003f06270 */
[----:B------:R-:W-:Y:S01]  /*2e80*/  IMAD.WIDE.U32 R20, R14, R160, R20 ;  /* 0x000000a00e147225 */ /* 0x000fe200078e0014 */
[----:B------:R-:W-:Y:S02]  /*2e90*/  PRMT R13, R10, 0x8880, RZ ;  /* 0x000088800a0d7816 */ /* 0x000fe400000000ff */
[----:B------:R-:W-:Y:S01]  /*2ea0*/  ISETP.LT.OR P5, PT, R12, 0x9, !P1 ;  /* 0x000000090c00780c */ /* 0x000fe20004fa1670 */
[----:B------:R-:W-:Y:S01]  /*2eb0*/  IMAD.IADD R15, R145, 0x1, R21 ;  /* 0x00000001910f7824 */ /* 0x000fe200078e0215 */
[----:B------:R-:W-:Y:S01]  /*2ec0*/  IADD3 R10, P2, P3, R158, R162, R20 ;  /* 0x000000a29e0a7210 */ /* 0x000fe20007b5e014 */
[----:B------:R-:W-:-:S03]  /*2ed0*/  IMAD R14, R13, R150, RZ ;  /* 0x000000960d0e7224 */ /* 0x000fc600078e02ff */
[----:B------:R-:W-:Y:S01]  /*2ee0*/  IADD3.X R11, R11, R163, R15, P2, P3 ;  /* 0x000000a30b0b7210 */ /* 0x000fe200017e640f */
[----:B------:R-:W-:Y:S01]  /*2ef0*/  @!P4 IMAD R13, R136, R147, R14 ;  /* 0x00000093880dc224 */ /* 0x000fe200078e020e */
[C---:B------:R-:W-:Y:S02]  /*2f00*/  ISETP.LT.OR P2, PT, R12.reuse, 0x2, !P1 ;  /* 0x000000020c00780c */ /* 0x040fe40004f41670 */
[C---:B------:R-:W-:Y:S02]  /*2f10*/  ISETP.LT.OR P3, PT, R12.reuse, 0x1, !P0 ;  /* 0x000000010c00780c */ /* 0x040fe40004761670 */
[----:B------:R1:W-:Y:S01]  /*2f20*/  @!P4 STG.E.U8 desc[UR36][R4.64], R13 ;  /* 0x0000000d0400c986 */ /* 0x0003e2000c101124 */
[C---:B------:R-:W-:Y:S02]  /*2f30*/  ISETP.LT.OR P4, PT, R12.reuse, 0x2, !P0 ;  /* 0x000000020c00780c */ /* 0x040fe40004781670 */
[----:B------:R-:W-:-:S06]  /*2f40*/  ISETP.LT.OR P1, PT, R12, 0xa, !P1 ;  /* 0x0000000a0c00780c */ /* 0x000fcc0004f21670 */
[----:B------:R-:W-:Y:S07]  /*2f50*/  @P2 BRA `(.L_x_40) ;  /* 0x00000000000c2947 */ /* 0x000fee0003800000 */
[----:B------:R-:W1:Y:S02]  /*2f60*/  LDG.E.U8 R157, desc[UR36][R8.64+0x1] ;  /* 0x00000124089d7981 */ /* 0x000e64000c1e1100 */
[----:B-1----:R-:W-:-:S05]  /*2f70*/  PRMT R13, R157, 0x8880, RZ ;  /* 0x000088809d0d7816 */ /* 0x002fca00000000ff */
[----:B------:R-:W-:-:S07]  /*2f80*/  IMAD R14, R13, R150, RZ ;  /* 0x000000960d0e7224 */ /* 0x000fce00078e02ff */
.L_x_40:
[----:B------:R-:W-:Y:S05]  /*2f90*/  BSYNC B1 ;  /* 0x0000000000017941 */ /* 0x000fea0003800000 */
.L_x_39:
[----:B------:R-:W-:Y:S01]  /*2fa0*/  @!P2 IMAD R137, R137, R147, R14 ;  /* 0x000000938989a224 */ /* 0x000fe200078e020e */
[----:B------:R-:W-:Y:S04]  /*2fb0*/  BSSY B1, `(.L_x_41) ;  /* 0x0000006000017945 */ /* 0x000fe80003800000 */
[----:B------:R2:W-:Y:S01]  /*2fc0*/  @!P2 STG.E.U8 desc[UR36][R4.64+0x1], R137 ;  /* 0x000001890400a986 */ /* 0x0005e2000c101124 */
[----:B------:R-:W-:Y:S05]  /*2fd0*/  @P3 BRA `(.L_x_42) ;  /* 0x00000000000c3947 */ /* 0x000fea0003800000 */
[----:B------:R-:W1:Y:S02]  /*2fe0*/  LDG.E.U8 R157, desc[UR36][R10.64] ;  /* 0x000000240a9d7981 */ /* 0x000e64000c1e1100 */
[----:B-1----:R-:W-:-:S05]  /*2ff0*/  PRMT R13, R157, 0x8880, RZ ;  /* 0x000088809d0d7816 */ /* 0x002fca00000000ff */
[----:B------:R-:W-:-:S07]  /*3000*/  IMAD R14, R13, R150, RZ ;  /* 0x000000960d0e7224 */ /* 0x000fce00078e02ff */
.L_x_42:
[----:B------:R-:W-:Y:S05]  /*3010*/  BSYNC B1 ;  /* 0x0000000000017941 */ /* 0x000fea0003800000 */
.L_x_41:
[----:B-1----:R-:W-:Y:S01]  /*3020*/  @!P3 IMAD R13, R138, R147, R14 ;  /* 0x000000938a0db224 */ /* 0x002fe200078e020e */
[----:B------:R-:W-:Y:S04]  /*3030*/  BSSY B1, `(.L_x_43) ;  /* 0x0000006000017945 */ /* 0x000fe80003800000 */
[----:B------:R1:W-:Y:S01]  /*3040*/  @!P3 STG.E.U8 desc[UR36][R6.64], R13 ;  /* 0x0000000d0600b986 */ /* 0x0003e2000c101124 */
[----:B------:R-:W-:Y:S05]  /*3050*/  @P4 BRA `(.L_x_44) ;  /* 0x00000000000c4947 */ /* 0x000fea0003800000 */
[----:B------:R-:W1:Y:S02]  /*3060*/  LDG.E.U8 R157, desc[UR36][R10.64+0x1] ;  /* 0x000001240a9d7981 */ /* 0x000e64000c1e1100 */
[----:B-1----:R-:W-:-:S05]  /*3070*/  PRMT R13, R157, 0x8880, RZ ;  /* 0x000088809d0d7816 */ /* 0x002fca00000000ff */
[----:B------:R-:W-:-:S07]  /*3080*/  IMAD R14, R13, R150, RZ ;  /* 0x000000960d0e7224 */ /* 0x000fce00078e02ff */
.L_x_44:
[----:B------:R-:W-:Y:S05]  /*3090*/  BSYNC B1 ;  /* 0x0000000000017941 */ /* 0x000fea0003800000 */
.L_x_43:
[----:B------:R-:W-:Y:S01]  /*30a0*/  @!P4 IMAD R139, R139, R147, R14 ;  /* 0x000000938b8bc224 */ /* 0x000fe200078e020e */
[----:B------:R-:W-:Y:S04]  /*30b0*/  BSSY B1, `(.L_x_45) ;  /* 0x0000006000017945 */ /* 0x000fe80003800000 */
[----:B------:R3:W-:Y:S01]  /*30c0*/  @!P4 STG.E.U8 desc[UR36][R6.64+0x1], R139 ;  /* 0x0000018b0600c986 */ /* 0x0007e2000c101124 */
[----:B------:R-:W-:Y:S05]  /*30d0*/  @P5 BRA `(.L_x_46) ;  /* 0x00000000000c5947 */ /* 0x000fea0003800000 */
[----:B------:R-:W1:Y:S02]  /*30e0*/  LDG.E.U8 R157, desc[UR36][R8.64+0x8] ;  /* 0x00000824089d7981 */ /* 0x000e64000c1e1100 */
[----:B-1----:R-:W-:-:S05]  /*30f0*/  PRMT R13, R157, 0x8880, RZ ;  /* 0x000088809d0d7816 */ /* 0x002fca00000000ff */
[----:B------:R-:W-:-:S07]  /*3100*/  IMAD R14, R13, R150, RZ ;  /* 0x000000960d0e7224 */ /* 0x000fce00078e02ff */
.L_x_46:
[----:B------:R-:W-:Y:S05]  /*3110*/  BSYNC B1 ;  /* 0x0000000000017941 */ /* 0x000fea0003800000 */
.L_x_45:
[----:B-1----:R-:W-:Y:S01]  /*3120*/  @!P5 IMAD R13, R140, R147, R14 ;  /* 0x000000938c0dd224 */ /* 0x002fe200078e020e */
[----:B------:R-:W-:Y:S04]  /*3130*/  BSSY B1, `(.L_x_47) ;  /* 0x0000006000017945 */ /* 0x000fe80003800000 */
[----:B------:R1:W-:Y:S01]  /*3140*/  @!P5 STG.E.U8 desc[UR36][R4.64+0x8], R13 ;  /* 0x0000080d0400d986 */ /* 0x0003e2000c101124 */
[----:B------:R-:W-:Y:S05]  /*3150*/  @P1 BRA `(.L_x_48) ;  /* 0x00000000000c1947 */ /* 0x000fea0003800000 */
[----:B------:R-:W1:Y:S02]  /*3160*/  LDG.E.U8 R157, desc[UR36][R8.64+0x9] ;  /* 0x00000924089d7981 */ /* 0x000e64000c1e1100 */
[----:B-1----:R-:W-:-:S05]  /*3170*/  PRMT R13, R157, 0x8880, RZ ;  /* 0x000088809d0d7816 */ /* 0x002fca00000000ff */
[----:B------:R-:W-:-:S07]  /*3180*/  IMAD R14, R13, R150, RZ ;  /* 0x000000960d0e7224 */ /* 0x000fce00078e02ff */
.L_x_48:
[----:B------:R-:W-:Y:S05]  /*3190*/  BSYNC B1 ;  /* 0x0000000000017941 */ /* 0x000fea0003800000 */
.L_x_47:
[----:B------:R-:W-:Y:S01]  /*31a0*/  @!P1 IMAD R141, R141, R147, R14 ;  /* 0x000000938d8d9224 */ /* 0x000fe200078e020e */
[C---:B------:R-:W-:Y:S01]  /*31b0*/  ISETP.GE.AND P3, PT, R12.reuse, 0x11, PT ;  /* 0x000000110c00780c */ /* 0x040fe20003f66270 */
[----:B------:R-:W-:Y:S01]  /*31c0*/  BSSY B1, `(.L_x_49) ;  /* 0x000000b000017945 */ /* 0x000fe20003800000 */
[C---:B------:R-:W-:Y:S02]  /*31d0*/  ISETP.GE.AND P2, PT, R12.reuse, 0x12, PT ;  /* 0x000000120c00780c */ /* 0x040fe40003f46270 */
[----:B------:R4:W-:Y:S01]  /*31e0*/  @!P1 STG.E.U8 desc[UR36][R4.64+0x9], R141 ;  /* 0x0000098d04009986 */ /* 0x0009e2000c101124 */
[C---:B------:R-:W-:Y:S02]  /*31f0*/  ISETP.LT.OR P1, PT, R12.reuse, 0x9, !P0 ;  /* 0x000000090c00780c */ /* 0x040fe40004721670 */
[----:B------:R-:W-:Y:S02]  /*3200*/  ISETP.LT.OR P0, PT, R12, 0xa, !P0 ;  /* 0x0000000a0c00780c */ /* 0x000fe40004701670 */
[----:B------:R-:W-:-:S02]  /*3210*/  ISETP.LT.OR P5, PT, R3, 0x1, !P3 ;  /* 0x000000010300780c */ /* 0x000fc40005fa1670 */
[----:B------:R-:W-:-:S07]  /*3220*/  ISETP.LT.OR P4, PT, R3, 0x1, !P2 ;  /* 0x000000010300780c */ /* 0x000fce0005781670 */
[----:B----4-:R-:W-:Y:S06]  /*3230*/  @P1 BRA `(.L_x_50) ;  /* 0x00000000000c1947 */ /* 0x010fec0003800000 */
[----:B------:R-:W1:Y:S02]  /*3240*/  LDG.E.U8 R157, desc[UR36][R10.64+0x8] ;  /* 0x000008240a9d7981 */ /* 0x000e64000c1e1100 */
[----:B-1----:R-:W-:-:S05]  /*3250*/  PRMT R13, R157, 0x8880, RZ ;  /* 0x000088809d0d7816 */ /* 0x002fca00000000ff */
[----:B------:R-:W-:-:S07]  /*3260*/  IMAD R14, R13, R150, RZ ;  /* 0x000000960d0e7224 */ /* 0x000fce00078e02ff */
.L_x_50:
[----:B------:R-:W-:Y:S05]  /*3270*/  BSYNC B1 ;  /* 0x0000000000017941 */ /* 0x000fea0003800000 */
.L_x_49:
[----:B-1----:R-:W-:Y:S01]  /*3280*/  @!P1 IMAD R13, R142, R147, R14 ;  /* 0x000000938e0d9224 */ /* 0x002fe200078e020e */
[----:B------:R-:W-:Y:S04]  /*3290*/  BSSY B1, `(.L_x_51) ;  /* 0x0000006000017945 */ /* 0x000fe80003800000 */
[----:B------:R1:W-:Y:S01]  /*32a0*/  @!P1 STG.E.U8 desc[UR36][R6.64+0x8], R13 ;  /* 0x0000080d06009986 */ /* 0x0003e2000c101124 */
[----:B------:R-:W-:Y:S05]  /*32b0*/  @P0 BRA `(.L_x_52) ;  /* 0x00000000000c0947 */ /* 0x000fea0003800000 */
[----:B------:R-:W1:Y:S02]  /*32c0*/  LDG.E.U8 R157, desc[UR36][R10.64+0x9] ;  /* 0x000009240a9d7981 */ /* 0x000e64000c1e1100 */
[----:B-1----:R-:W-:-:S05]  /*32d0*/  PRMT R13, R157, 0x8880, RZ ;  /* 0x000088809d0d7816 */ /* 0x002fca00000000ff */
[----:B------:R-:W-:-:S07]  /*32e0*/  IMAD R14, R13, R150, RZ ;  /* 0x000000960d0e7224 */ /* 0x000fce00078e02ff */
.L_x_52:
[----:B------:R-:W-:Y:S05]  /*32f0*/  BSYNC B1 ;  /* 0x0000000000017941 */ /* 0x000fea0003800000 */
.L_x_51:
[----:B------:R-:W-:Y:S01]  /*3300*/  @!P0 IMAD R143, R143, R147, R14 ;  /* 0x000000938f8f8224 */ /* 0x000fe200078e020e */
[----:B------:R-:W-:Y:S04]  /*3310*/  BSSY B1, `(.L_x_53) ;  /* 0x0000006000017945 */ /* 0x000fe80003800000 */
[----:B------:R4:W-:Y:S01]  /*3320*/  @!P0 STG.E.U8 desc[UR36][R6.64+0x9], R143 ;  /* 0x0000098f06008986 */ /* 0x0009e2000c101124 */
[----:B------:R-:W-:Y:S05]  /*3330*/  @P5 BRA `(.L_x_54) ;  /* 0x00000000000c5947 */ /* 0x000fea0003800000 */
[----:B------:R-:W1:Y:S02]  /*3340*/  LDG.E.U8 R157, desc[UR36][R8.64+0x10] ;  /* 0x00001024089d7981 */ /* 0x000e64000c1e1100 */
[----:B-1----:R-:W-:-:S05]  /*3350*/  PRMT R13, R157, 0x8880, RZ ;  /* 0x000088809d0d7816 */ /* 0x002fca00000000ff */
[----:B------:R-:W-:-:S07]  /*3360*/  IMAD R14, R13, R150, RZ ;  /* 0x000000960d0e7224 */ /* 0x000fce00078e02ff */
.L_x_54:
[----:B------:R-:W-:Y:S05]  /*3370*/  BSYNC B1 ;  /* 0x0000000000017941 */ /* 0x000fea0003800000 */
.L_x_53:
[----:B-1----:R-:W-:Y:S01]  /*3380*/  @!P5 IMAD R13, R128, R147, R14 ;  /* 0x00000093800dd224 */ /* 0x002fe200078e020e */
[----:B------:R-:W-:Y:S04]  /*3390*/  BSSY B1, `(.L_x_55) ;  /* 0x0000006000017945 */ /* 0x000fe80003800000 */
[----:B------:R1:W-:Y:S01]  /*33a0*/  @!P5 STG.E.U8 desc[UR36][R4.64+0x10], R13 ;  /* 0x0000100d0400d986 */ /* 0x0003e2000c101124 */
[----:B------:R-:W-:Y:S05]  /*33b0*/  @P4 BRA `(.L_x_56) ;  /* 0x00000000000c4947 */ /* 0x000fea0003800000 */
[----:B------:R-:W1:Y:S02]  /*33c0*/  LDG.E.U8 R157, desc[UR36][R8.64+0x11] ;  /* 0x00001124089d7981 */ /* 0x000e64000c1e1100 */
[----:B-1----:R-:W-:-:S05]  /*33d0*/  PRMT R13, R157, 0x8880, RZ ;  /* 0x000088809d0d7816 */ /* 0x002fca00000000ff */
[----:B------:R-:W-:-:S07]  /*33e0*/  IMAD R14, R13, R150, RZ ;  /* 0x000000960d0e7224 */ /* 0x000fce00078e02ff */
.L_x_56:
[----:B------:R-:W-:Y:S05]  /*33f0*/  BSYNC B1 ;  /* 0x0000000000017941 */ /* 0x000fea0003800000 */
.L_x_55:
[----:B------:R-:W-:Y:S01]  /*3400*/  ISETP.LT.OR P3, PT, R3, 0x9, !P3 ;  /* 0x000000090300780c */ /* 0x000fe20005f61670 */
[----:B------:R-:W-:Y:S01]  /*3410*/  @!P4 IMAD R129, R129, R147, R14 ;  /* 0x000000938181c224 */ /* 0x000fe200078e020e */
[C---:B------:R-:W-:Y:S01]  /*3420*/  ISETP.GE.AND P1, PT, R12.reuse, 0x19, PT ;  /* 0x000000190c00780c */ /* 0x040fe20003f26270 */
[----:B------:R-:W-:Y:S01]  /*3430*/  BSSY B1, `(.L_x_57) ;  /* 0x000000a000017945 */ /* 0x000fe20003800000 */
[----:B------:R-:W-:Y:S02]  /*3440*/  ISETP.GE.AND P0, PT, R12, 0x1a, PT ;  /* 0x0000001a0c00780c */ /* 0x000fe40003f06270 */
[----:B------:R0:W-:Y:S01]  /*3450*/  @!P4 STG.E.U8 desc[UR36][R4.64+0x11], R129 ;  /* 0x000011810400c986 */ /* 0x0001e2000c101124 */
[C---:B------:R-:W-:Y:S02]  /*3460*/  ISETP.LT.OR P2, PT, R3.reuse, 0x9, !P2 ;  /* 0x000000090300780c */ /* 0x040fe40005741670 */
[C---:B------:R-:W-:Y:S02]  /*3470*/  ISETP.LT.OR P5, PT, R3.reuse, 0x1, !P1 ;  /* 0x000000010300780c */ /* 0x040fe40004fa1670 */
[----:B------:R-:W-:-:S02]  /*3480*/  ISETP.LT.OR P4, PT, R3, 0x1, !P0 ;  /* 0x000000010300780c */ /* 0x000fc40004781670 */
[----:B------:R-:W-:Y:S11]  /*3490*/  @P3 BRA `(.L_x_58) ;  /* 0x00000000000c3947 */ /* 0x000ff60003800000 */
[----:B------:R-:W1:Y:S02]  /*34a0*/  LDG.E.U8 R157, desc[UR36][R10.64+0x10] ;  /* 0x000010240a9d7981 */ /* 0x000e64000c1e1100 */
[----:B-1----:R-:W-:-:S05]  /*34b0*/  PRMT R13, R157, 0x8880, RZ ;  /* 0x000088809d0d7816 */ /* 0x002fca00000000ff */
[----:B------:R-:W-:-:S07]  /*34c0*/  IMAD R14, R13, R150, RZ ;  /* 0x000000960d0e7224 */ /* 0x000fce00078e02ff */
.L_x_58:
[----:B------:R-:W-:Y:S05]  /*34d0*/  BSYNC B1 ;  /* 0x0000000000017941 */ /* 0x000fea0003800000 */
.L_x_57:
[----:B-1----:R-:W-:Y:S01]  /*34e0*/  @!P3 IMAD R13, R130, R147, R14 ;  /* 0x00000093820db224 */ /* 0x002fe200078e020e */
[----:B------:R-:W-:Y:S04]  /*34f0*/  BSSY B1, `(.L_x_59) ;  /* 0x0000006000017945 */ /* 0x000fe80003800000 */
[----:B------:R1:W-:Y:S01]  /*3500*/  @!P3 STG.E.U8 desc[UR36][R6.64+0x10], R13 ;  /* 0x0000100d0600b986 */ /* 0x0003e2000c101124 */
[----:B------:R-:W-:Y:S05]  /*3510*/  @P2 BRA `(.L_x_60) ;  /* 0x00000000000c2947 */ /* 0x000fea0003800000 */
[----:B------:R-:W1:Y:S02]  /*3520*/  LDG.E.U8 R157, desc[UR36][R10.64+0x11] ;  /* 0x000011240a9d7981 */ /* 0x000e64000c1e1100 */
[----:B-1----:R-:W-:-:S05]  /*3530*/  PRMT R13, R157, 0x8880, RZ ;  /* 0x000088809d0d7816 */ /* 0x002fca00000000ff */
[----:B------:R-:W-:-:S07]  /*3540*/  IMAD R14, R13, R150, RZ ;  /* 0x000000960d0e7224 */ /* 0x000fce00078e02ff */
.L_x_60:
[----:B------:R-:W-:Y:S05]  /*3550*/  BSYNC B1 ;  /* 0x0000000000017941 */ /* 0x000fea0003800000 */
.L_x_59:
[----:B------:R-:W-:Y:S01]  /*3560*/  @!P2 IMAD R131, R131, R147, R14 ;  /* 0x000000938383a224 */ /* 0x000fe200078e020e */
[----:B------:R-:W-:Y:S04]  /*3570*/  BSSY B1, `(.L_x_61) ;  /* 0x0000006000017945 */ /* 0x000fe80003800000 */
[----:B------:R0:W-:Y:S01]  /*3580*/  @!P2 STG.E.U8 desc[UR36][R6.64+0x11], R131 ;  /* 0x000011830600a986 */ /* 0x0001e2000c101124 */
[----:B------:R-:W-:Y:S05]  /*3590*/  @P5 BRA `(.L_x_62) ;  /* 0x00000000000c5947 */ /* 0x000fea0003800000 */
[----:B------:R-:W1:Y:S02]  /*35a0*/  LDG.E.U8 R157, desc[UR36][R8.64+0x18] ;  /* 0x00001824089d7981 */ /* 0x000e64000c1e1100 */
[----:B-1----:R-:W-:-:S05]  /*35b0*/  PRMT R13, R157, 0x8880, RZ ;  /* 0x000088809d0d7816 */ /* 0x002fca00000000ff */
[----:B------:R-:W-:-:S07]  /*35c0*/  IMAD R14, R13, R150, RZ ;  /* 0x000000960d0e7224 */ /* 0x000fce00078e02ff */
.L_x_62:
[----:B------:R-:W-:Y:S05]  /*35d0*/  BSYNC B1 ;  /* 0x0000000000017941 */ /* 0x000fea0003800000 */
.L_x_61:
[----:B-1----:R-:W-:Y:S01]  /*35e0*/  @!P5 IMAD R13, R132, R147, R14 ;  /* 0x00000093840dd224 */ /* 0x002fe200078e020e */
[----:B------:R-:W-:Y:S04]  /*35f0*/  BSSY B1, `(.L_x_63) ;  /* 0x0000006000017945 */ /* 0x000fe80003800000 */
[----:B------:R1:W-:Y:S01]  /*3600*/  @!P5 STG.E.U8 desc[UR36][R4.64+0x18], R13 ;  /* 0x0000180d0400d986 */ /* 0x0003e2000c101124 */
[----:B------:R-:W-:Y:S05]  /*3610*/  @P4 BRA `(.L_x_64) ;  /* 0x00000000000c4947 */ /* 0x000fea0003800000 */
[----:B------:R-:W1:Y:S02]  /*3620*/  LDG.E.U8 R157, desc[UR36][R8.64+0x19] ;  /* 0x00001924089d7981 */ /* 0x000e64000c1e1100 */
[----:B-1----:R-:W-:-:S05]  /*3630*/  PRMT R13, R157, 0x8880, RZ ;  /* 0x000088809d0d7816 */ /* 0x002fca00000000ff */
[----:B------:R-:W-:-:S07]  /*3640*/  IMAD R14, R13, R150, RZ ;  /* 0x000000960d0e7224 */ /* 0x000fce00078e02ff */
.L_x_64:
[----:B------:R-:W-:Y:S05]  /*3650*/  BSYNC B1 ;  /* 0x0000000000017941 */ /* 0x000fea0003800000 */
.L_x_63:
        /* <DEDUP_REMOVED lines=13> */
.L_x_66:
[----:B------:R-:W-:Y:S05]  /*3730*/  BSYNC B1 ;  /* 0x0000000000017941 */ /* 0x000fea0003800000 */
.L_x_65:
[----:B-1----:R-:W-:Y:S01]  /*3740*/  @!P1 IMAD R13, R134, R147, R14 ;  /* 0x00000093860d9224 */ /* 0x002fe200078e020e */
[----:B------:R-:W-:Y:S04]  /*3750*/  BSSY B1, `(.L_x_67) ;  /* 0x0000006000017945 */ /* 0x000fe80003800000 */
[----:B------:R1:W-:Y:S01]  /*3760*/  @!P1 STG.E.U8 desc[UR36][R6.64+0x18], R13 ;  /* 0x0000180d06009986 */ /* 0x0003e2000c101124 */
[----:B------:R-:W-:Y:S05]  /*3770*/  @P0 BRA `(.L_x_68) ;  /* 0x00000000000c0947 */ /* 0x000fea0003800000 */
[----:B------:R-:W1:Y:S02]  /*3780*/  LDG.E.U8 R157, desc[UR36][R10.64+0x19] ;  /* 0x000019240a9d7981 */ /* 0x000e64000c1e1100 */
[----:B-1----:R-:W-:-:S05]  /*3790*/  PRMT R13, R157, 0x8880, RZ ;  /* 0x000088809d0d7816 */ /* 0x002fca00000000ff */
[----:B------:R-:W-:-:S07]  /*37a0*/  IMAD R14, R13, R150, RZ ;  /* 0x000000960d0e7224 */ /* 0x000fce00078e02ff */
.L_x_68:
[----:B------:R-:W-:Y:S05]  /*37b0*/  BSYNC B1 ;  /* 0x0000000000017941 */ /* 0x000fea0003800000 */
.L_x_67:
[----:B------:R-:W-:Y:S01]  /*37c0*/  @!P0 IMAD R135, R135, R147, R14 ;  /* 0x0000009387878224 */ /* 0x000fe200078e020e */
[----:B------:R-:W-:Y:S04]  /*37d0*/  BSSY B1, `(.L_x_69) ;  /* 0x0000006000017945 */ /* 0x000fe80003800000 */
[----:B------:R0:W-:Y:S01]  /*37e0*/  @!P0 STG.E.U8 desc[UR36][R6.64+0x19], R135 ;  /* 0x0000198706008986 */ /* 0x0001e2000c101124 */
[----:B------:R-:W-:Y:S05]  /*37f0*/  @P5 BRA `(.L_x_70) ;  /* 0x00000000000c5947 */ /* 0x000fea0003800000 */
[----:B------:R-:W1:Y:S02]  /*3800*/  LDG.E.U8 R157, desc[UR36][R8.64+0x20] ;  /* 0x00002024089d7981 */ /* 0x000e64000c1e1100 */
[----:B-1----:R-:W-:-:S05]  /*3810*/  PRMT R13, R157, 0x8880, RZ ;  /* 0x000088809d0d7816 */ /* 0x002fca00000000ff */
[----:B------:R-:W-:-:S07]  /*3820*/  IMAD R14, R13, R150, RZ ;  /* 0x000000960d0e7224 */ /* 0x000fce00078e02ff */
.L_x_70:
[----:B------:R-:W-:Y:S05]  /*3830*/  BSYNC B1 ;  /* 0x0000000000017941 */ /* 0x000fea0003800000 */
.L_x_69:
[----:B-1----:R-:W-:Y:S01]  /*3840*/  @!P5 IMAD R13, R120, R147, R14 ;  /* 0x00000093780dd224 */ /* 0x002fe200078e020e */
[----:B------:R-:W-:Y:S04]  /*3850*/  BSSY B1, `(.L_x_71) ;  /* 0x0000006000017945 */ /* 0x000fe80003800000 */
[----:B------:R1:W-:Y:S01]  /*3860*/  @!P5 STG.E.U8 desc[UR36][R4.64+0x20], R13 ;  /* 0x0000200d0400d986 */ /* 0x0003e2000c101124 */
[----:B------:R-:W-:Y:S05]  /*3870*/  @P4 BRA `(.L_x_72) ;  /* 0x00000000000c4947 */ /* 0x000fea0003800000 */
[----:B------:R-:W1:Y:S02]  /*3880*/  LDG.E.U8 R157, desc[UR36][R8.64+0x21] ;  /* 0x00002124089d7981 */ /* 0x000e64000c1e1100 */
[----:B-1----:R-:W-:-:S05]  /*3890*/  PRMT R13, R157, 0x8880, RZ ;  /* 0x000088809d0d7816 */ /* 0x002fca00000000ff */
[----:B------:R-:W-:-:S07]  /*38a0*/  IMAD R14, R13, R150, RZ ;  /* 0x000000960d0e7224 */ /* 0x000fce00078e02ff */
.L_x_72:
[----:B------:R-:W-:Y:S05]  /*38b0*/  BSYNC B1 ;  /* 0x0000000000017941 */ /* 0x000fea0003800000 */
.L_x_71:
        /* <DEDUP_REMOVED lines=13> */
.L_x_74:
[----:B------:R-:W-:Y:S05]  /*3990*/  BSYNC B1 ;  /* 0x0000000000017941 */ /* 0x000fea0003800000 */
.L_x_73:
[----:B-1----:R-:W-:Y:S01]  /*39a0*/  @!P3 IMAD R13, R122, R147, R14 ;  /* 0x000000937a0db224 */ /* 0x002fe200078e020e */
[----:B------:R-:W-:Y:S04]  /*39b0*/  BSSY B1, `(.L_x_75) ;  /* 0x0000006000017945 */ /* 0x000fe80003800000 */
[----:B------:R1:W-:Y:S01]  /*39c0*/  @!P3 STG.E.U8 desc[UR36][R6.64+0x20], R13 ;  /* 0x0000200d0600b986 */ /* 0x0003e2000c101124 */
[----:B------:R-:W-:Y:S05]  /*39d0*/  @P2 BRA `(.L_x_76) ;  /* 0x00000000000c2947 */ /* 0x000fea0003800000 */
[----:B------:R-:W1:Y:S02]  /*39e0*/  LDG.E.U8 R157, desc[UR36][R10.64+0x21] ;  /* 0x000021240a9d7981 */ /* 0x000e64000c1e1100 */
[----:B-1----:R-:W-:-:S05]  /*39f0*/  PRMT R13, R157, 0x8880, RZ ;  /* 0x000088809d0d7816 */ /* 0x002fca00000000ff */
[----:B------:R-:W-:-:S07]  /*3a00*/  IMAD R14, R13, R150, RZ ;  /* 0x000000960d0e7224 */ /* 0x000fce00078e02ff */
.L_x_76:
[----:B------:R-:W-:Y:S05]  /*3a10*/  BSYNC B1 ;  /* 0x0000000000017941 */ /* 0x000fea0003800000 */
.L_x_75:
[----:B------:R-:W-:Y:S01]  /*3a20*/  @!P2 IMAD R123, R123, R147, R14 ;  /* 0x000000937b7ba224 */ /* 0x000fe200078e020e */
[----:B------:R-:W-:Y:S04]  /*3a30*/  BSSY B1, `(.L_x_77) ;  /* 0x0000006000017945 */ /* 0x000fe80003800000 */
[----:B------:R0:W-:Y:S01]  /*3a40*/  @!P2 STG.E.U8 desc[UR36][R6.64+0x21], R123 ;  /* 0x0000217b0600a986 */ /* 0x0001e2000c101124 */
[----:B------:R-:W-:Y:S05]  /*3a50*/  @P5 BRA `(.L_x_78) ;  /* 0x00000000000c5947 */ /* 0x000fea0003800000 */
[----:B------:R-:W1:Y:S02]  /*3a60*/  LDG.E.U8 R157, desc[UR36][R8.64+0x28] ;  /* 0x00002824089d7981 */ /* 0x000e64000c1e1100 */
[----:B-1----:R-:W-:-:S05]  /*3a70*/  PRMT R13, R157, 0x8880, RZ ;  /* 0x000088809d0d7816 */ /* 0x002fca00000000ff */
[----:B------:R-:W-:-:S07]  /*3a80*/  IMAD R14, R13, R150, RZ ;  /* 0x000000960d0e7224 */ /* 0x000fce00078e02ff */
.L_x_78:
[----:B------:R-:W-:Y:S05]  /*3a90*/  BSYNC B1 ;  /* 0x0000000000017941 */ /* 0x000fea0003800000 */
.L_x_77:
[----:B-1----:R-:W-:Y:S01]  /*3aa0*/  @!P5 IMAD R13, R124, R147, R14 ;  /* 0x000000937c0dd224 */ /* 0x002fe200078e020e */
[----:B------:R-:W-:Y:S04]  /*3ab0*/  BSSY B1, `(.L_x_79) ;  /* 0x0000006000017945 */ /* 0x000fe80003800000 */
[----:B------:R1:W-:Y:S01]  /*3ac0*/  @!P5 STG.E.U8 desc[UR36][R4.64+0x28], R13 ;  /* 0x0000280d0400d986 */ /* 0x0003e2000c101124 */
[----:B------:R-:W-:Y:S05]  /*3ad0*/  @P4 BRA `(.L_x_80) ;  /* 0x00000000000c4947 */ /* 0x000fea0003800000 */
[----:B------:R-:W1:Y:S02]  /*3ae0*/  LDG.E.U8 R157, desc[UR36][R8.64+0x29] ;  /* 0x00002924089d7981 */ /* 0x000e64000c1e1100 */
[----:B-1----:R-:W-:-:S05]  /*3af0*/  PRMT R13, R157, 0x8880, RZ ;  /* 0x000088809d0d7816 */ /* 0x002fca00000000ff */
[----:B------:R-:W-:-:S07]  /*3b00*/  IMAD R14, R13, R150, RZ ;  /* 0x000000960d0e7224 */ /* 0x000fce00078e02ff */
.L_x_80:
[----:B------:R-:W-:Y:S05]  /*3b10*/  BSYNC B1 ;  /* 0x0000000000017941 */ /* 0x000fea0003800000 */
.L_x_79:
        /* <DEDUP_REMOVED lines=13> */
.L_x_82:
[----:B------:R-:W-:Y:S05]  /*3bf0*/  BSYNC B1 ;  /* 0x0000000000017941 */ /* 0x000fea0003800000 */
.L_x_81:
[----:B-1----:R-:W-:Y:S01]  /*3c00*/  @!P1 IMAD R13, R126, R147, R14 ;  /* 0x000000937e0d9224 */ /* 0x002fe200078e020e */
[----:B------:R-:W-:Y:S04]  /*3c10*/  BSSY B1, `(.L_x_83) ;  /* 0x0000006000017945 */ /* 0x000fe80003800000 */
[----:B------:R1:W-:Y:S01]  /*3c20*/  @!P1 STG.E.U8 desc[UR36][R6.64+0x28], R13 ;  /* 0x0000280d06009986 */ /* 0x0003e2000c101124 */
[----:B------:R-:W-:Y:S05]  /*3c30*/  @P0 BRA `(.L_x_84) ;  /* 0x00000000000c0947 */ /* 0x000fea0003800000 */
[----:B------:R-:W1:Y:S02]  /*3c40*/  LDG.E.U8 R157, desc[UR36][R10.64+0x29] ;  /* 0x000029240a9d7981 */ /* 0x000e64000c1e1100 */
[----:B-1----:R-:W-:-:S05]  /*3c50*/  PRMT R13, R157, 0x8880, RZ ;  /* 0x000088809d0d7816 */ /* 0x002fca00000000ff */
[----:B------:R-:W-:-:S07]  /*3c60*/  IMAD R14, R13, R150, RZ ;  /* 0x000000960d0e7224 */ /* 0x000fce00078e02ff */
.L_x_84:
[----:B------:R-:W-:Y:S05]  /*3c70*/  BSYNC B1 ;  /* 0x0000000000017941 */ /* 0x000fea0003800000 */
.L_x_83:
[----:B------:R-:W-:Y:S01]  /*3c80*/  @!P0 IMAD R127, R127, R147, R14 ;  /* 0x000000937f7f8224 */ /* 0x000fe200078e020e */
[----:B------:R-:W-:Y:S04]  /*3c90*/  BSSY B1, `(.L_x_85) ;  /* 0x0000006000017945 */ /* 0x000fe80003800000 */
[----:B------:R0:W-:Y:S01]  /*3ca0*/  @!P0 STG.E.U8 desc[UR36][R6.64+0x29], R127 ;  /* 0x0000297f06008986 */ /* 0x0001e2000c101124 */
[----:B------:R-:W-:Y:S05]  /*3cb0*/  @P5 BRA `(.L_x_86) ;  /* 0x00000000000c5947 */ /* 0x000fea0003800000 */
[----:B------:R-:W1:Y:S02]  /*3cc0*/  LDG.E.U8 R157, desc[UR36][R8.64+0x30] ;  /* 0x00003024089d7981 */ /* 0x000e64000c1e1100 */
[----:B-1----:R-:W-:-:S05]  /*3cd0*/  PRMT R13, R157, 0x8880, RZ ;  /* 0x000088809d0d7816 */ /* 0x002fca00000000ff */
[----:B------:R-:W-:-:S07]  /*3ce0*/  IMAD R14, R13, R150, RZ ;  /* 0x000000960d0e7224 */ /* 0x000fce00078e02ff */
.L_x_86:
[----:B------:R-:W-:Y:S05]  /*3cf0*/  BSYNC B1 ;  /* 0x0000000000017941 */ /* 0x000fea0003800000 */
.L_x_85:
[----:B-1----:R-:W-:Y:S01]  /*3d00*/  @!P5 IMAD R13, R112, R147, R14 ;  /* 0x00000093700dd224 */ /* 0x002fe200078e020e */
[----:B------:R-:W-:Y:S04]  /*3d10*/  BSSY B1, `(.L_x_87) ;  /* 0x0000006000017945 */ /* 0x000fe80003800000 */
[----:B------:R1:W-:Y:S01]  /*3d20*/  @!P5 STG.E.U8 desc[UR36][R4.64+0x30], R13 ;  /* 0x0000300d0400d986 */ /* 0x0003e2000c101124 */
[----:B------:R-:W-:Y:S05]  /*3d30*/  @P4 BRA `(.L_x_88) ;  /* 0x00000000000c4947 */ /* 0x000fea0003800000 */
[----:B------:R-:W1:Y:S02]  /*3d40*/  LDG.E.U8 R157, desc[UR36][R8.64+0x31] ;  /* 0x00003124089d7981 */ /* 0x000e64000c1e1100 */
[----:B-1----:R-:W-:-:S05]  /*3d50*/  PRMT R13, R157, 0x8880, RZ ;  /* 0x000088809d0d7816 */ /* 0x002fca00000000ff */
[----:B------:R-:W-:-:S07]  /*3d60*/  IMAD R14, R13, R150, RZ ;  /* 0x000000960d0e7224 */ /* 0x000fce00078e02ff */
.L_x_88:
[----:B------:R-:W-:Y:S05]  /*3d70*/  BSYNC B1 ;  /* 0x0000000000017941 */ /* 0x000fea0003800000 */
.L_x_87:
        /* <DEDUP_REMOVED lines=13> */
.L_x_90:
[----:B------:R-:W-:Y:S05]  /*3e50*/  BSYNC B1 ;  /* 0x0000000000017941 */ /* 0x000fea0003800000 */
.L_x_89:
[----:B-1----:R-:W-:Y:S01]  /*3e60*/  @!P3 IMAD R13, R114, R147, R14 ;  /* 0x00000093720db224 */ /* 0x002fe200078e020e */
[----:B------:R-:W-:Y:S04]  /*3e70*/  BSSY B1, `(.L_x_91) ;  /* 0x0000006000017945 */ /* 0x000fe80003800000 */
[----:B------:R1:W-:Y:S01]  /*3e80*/  @!P3 STG.E.U8 desc[UR36][R6.64+0x30], R13 ;  /* 0x0000300d0600b986 */ /* 0x0003e2000c101124 */
[----:B------:R-:W-:Y:S05]  /*3e90*/  @P2 BRA `(.L_x_92) ;  /* 0x00000000000c2947 */ /* 0x000fea0003800000 */
[----:B------:R-:W1:Y:S02]  /*3ea0*/  LDG.E.U8 R157, desc[UR36][R10.64+0x31] ;  /* 0x000031240a9d7981 */ /* 0x000e64000c1e1100 */
[----:B-1----:R-:W-:-:S05]  /*3eb0*/  PRMT R13, R157, 0x8880, RZ ;  /* 0x000088809d0d7816 */ /* 0x002fca00000000ff */
[----:B------:R-:W-:-:S07]  /*3ec0*/  IMAD R14, R13, R150, RZ ;  /* 0x000000960d0e7224 */ /* 0x000fce00078e02ff */
.L_x_92:
[----:B------:R-:W-:Y:S05]  /*3ed0*/  BSYNC B1 ;  /* 0x0000000000017941 */ /* 0x000fea0003800000 */
.L_x_91:
[----:B------:R-:W-:Y:S01]  /*3ee0*/  @!P2 IMAD R115, R115, R147, R14 ;  /* 0x000000937373a224 */ /* 0x000fe200078e020e */
[----:B------:R-:W-:Y:S04]  /*3ef0*/  BSSY B1, `(.L_x_93) ;  /* 0x0000006000017945 */ /* 0x000fe80003800000 */
[----:B------:R0:W-:Y:S01]  /*3f00*/  @!P2 STG.E.U8 desc[UR36][R6.64+0x31], R115 ;  /* 0x000031730600a986 */ /* 0x0001e2000c101124 */
[----:B------:R-:W-:Y:S05]  /*3f10*/  @P5 BRA `(.L_x_94) ;  /* 0x00000000000c5947 */ /* 0x000fea0003800000 */
[----:B------:R-:W1:Y:S02]  /*3f20*/  LDG.E.U8 R157, desc[UR36][R8.64+0x38] ;  /* 0x00003824089d7981 */ /* 0x000e64000c1e1100 */
[----:B-1----:R-:W-:-:S05]  /*3f30*/  PRMT R13, R157, 0x8880, RZ ;  /* 0x000088809d0d7816 */ /* 0x002fca00000000ff */
[----:B------:R-:W-:-:S07]  /*3f40*/  IMAD R14, R13, R150, RZ ;  /* 0x000000960d0e7224 */ /* 0x000fce00078e02ff */
.L_x_94:
[----:B------:R-:W-:Y:S05]  /*3f50*/  BSYNC B1 ;  /* 0x0000000000017941 */ /* 0x000fea0003800000 */
.L_x_93:
[----:B-1----:R-:W-:Y:S01]  /*3f60*/  @!P5 IMAD R13, R116, R147, R14 ;  /* 0x00000093740dd224 */ /* 0x002fe200078e020e */
[----:B------:R-:W-:Y:S04]  /*3f70*/  BSSY B1, `(.L_x_95) ;  /* 0x0000006000017945 */ /* 0x000fe80003800000 */
[----:B------:R1:W-:Y:S01]  /*3f80*/  @!P5 STG.E.U8 desc[UR36][R4.64+0x38], R13 ;  /* 0x0000380d0400d986 */ /* 0x0003e2000c101124 */
[----:B------:R-:W-:Y:S05]  /*3f90*/  @P4 BRA `(.L_x_96) ;  /* 0x00000000000c4947 */ /* 0x000fea0003800000 */
[----:B------:R-:W1:Y:S02]  /*3fa0*/  LDG.E.U8 R157, desc[UR36][R8.64+0x39] ;  /* 0x00003924089d7981 */ /* 0x000e64000c1e1100 */
[----:B-1----:R-:W-:-:S05]  /*3fb0*/  PRMT R13, R157, 0x8880, RZ ;  /* 0x000088809d0d7816 */ /* 0x002fca00000000ff */
[----:B------:R-:W-:-:S07]  /*3fc0*/  IMAD R14, R13, R150, RZ ;  /* 0x000000960d0e7224 */ /* 0x000fce00078e02ff */
.L_x_96:
[----:B------:R-:W-:Y:S05]  /*3fd0*/  BSYNC B1 ;  /* 0x0000000000017941 */ /* 0x000fea0003800000 */
.L_x_95:
        /* <DEDUP_REMOVED lines=13> */
.L_x_98:
[----:B------:R-:W-:Y:S05]  /*40b0*/  BSYNC B1 ;  /* 0x0000000000017941 */ /* 0x000fea0003800000 */
.L_x_97:
[----:B-1----:R-:W-:Y:S01]  /*40c0*/  @!P1 IMAD R13, R118, R147, R14 ;  /* 0x00000093760d9224 */ /* 0x002fe200078e020e */
[----:B------:R-:W-:Y:S04]  /*40d0*/  BSSY B1, `(.L_x_99) ;  /* 0x0000006000017945 */ /* 0x000fe80003800000 */
[----:B------:R1:W-:Y:S01]  /*40e0*/  @!P1 STG.E.U8 desc[UR36][R6.64+0x38], R13 ;  /* 0x0000380d06009986 */ /* 0x0003e2000c101124 */
[----:B------:R-:W-:Y:S05]  /*40f0*/  @P0 BRA `(.L_x_100) ;  /* 0x00000000000c0947 */ /* 0x000fea0003800000 */
[----:B------:R-:W1:Y:S02]  /*4100*/  LDG.E.U8 R157, desc[UR36][R10.64+0x39] ;  /* 0x000039240a9d7981 */ /* 0x000e64000c1e1100 */
[----:B-1----:R-:W-:-:S05]  /*4110*/  PRMT R13, R157, 0x8880, RZ ;  /* 0x000088809d0d7816 */ /* 0x002fca00000000ff */
[----:B------:R-:W-:-:S07]  /*4120*/  IMAD R14, R13, R150, RZ ;  /* 0x000000960d0e7224 */ /* 0x000fce00078e02ff */
.L_x_100:
[----:B------:R-:W-:Y:S05]  /*4130*/  BSYNC B1 ;  /* 0x0000000000017941 */ /* 0x000fea0003800000 */
.L_x_99:
[----:B------:R-:W-:Y:S01]  /*4140*/  @!P0 IMAD R119, R119, R147, R14 ;  /* 0x0000009377778224 */ /* 0x000fe200078e020e */
[----:B------:R-:W-:Y:S04]  /*4150*/  BSSY B1, `(.L_x_101) ;  /* 0x0000006000017945 */ /* 0x000fe80003800000 */
[----:B------:R0:W-:Y:S01]  /*4160*/  @!P0 STG.E.U8 desc[UR36][R6.64+0x39], R119 ;  /* 0x0000397706008986 */ /* 0x0001e2000c101124 */
[----:B------:R-:W-:Y:S05]  /*4170*/  @P5 BRA `(.L_x_102) ;  /* 0x00000000000c5947 */ /* 0x000fea0003800000 */
[----:B------:R-:W1:Y:S02]  /*4180*/  LDG.E.U8 R157, desc[UR36][R8.64+0x40] ;  /* 0x00004024089d7981 */ /* 0x000e64000c1e1100 */
[----:B-1----:R-:W-:-:S05]  /*4190*/  PRMT R13, R157, 0x8880, RZ ;  /* 0x000088809d0d7816 */ /* 0x002fca00000000ff */
[----:B------:R-:W-:-:S07]  /*41a0*/  IMAD R14, R13, R150, RZ ;  /* 0x000000960d0e7224 */ /* 0x000fce00078e02ff */
.L_x_102:
[----:B------:R-:W-:Y:S05]  /*41b0*/  BSYNC B1 ;  /* 0x0000000000017941 */ /* 0x000fea0003800000 */
.L_x_101:
[----:B-1----:R-:W-:Y:S01]  /*41c0*/  @!P5 IMAD R13, R104, R147, R14 ;  /* 0x00000093680dd224 */ /* 0x002fe200078e020e */
[----:B------:R-:W-:Y:S04]  /*41d0*/  BSSY B1, `(.L_x_103) ;  /* 0x0000006000017945 */ /* 0x000fe80003800000 */
[----:B------:R1:W-:Y:S01]  /*41e0*/  @!P5 STG.E.U8 desc[UR36][R4.64+0x40], R13 ;  /* 0x0000400d0400d986 */ /* 0x0003e2000c101124 */
[----:B------:R-:W-:Y:S05]  /*41f0*/  @P4 BRA `(.L_x_104) ;  /* 0x00000000000c4947 */ /* 0x000fea0003800000 */
[----:B------:R-:W1:Y:S02]  /*4200*/  LDG.E.U8 R157, desc[UR36][R8.64+0x41] ;  /* 0x00004124089d7981 */ /* 0x000e64000c1e1100 */
[----:B-1----:R-:W-:-:S05]  /*4210*/  PRMT R13, R157, 0x8880, RZ ;  /* 0x000088809d0d7816 */ /* 0x002fca00000000ff */
[----:B------:R-:W-:-:S07]  /*4220*/  IMAD R14, R13, R150, RZ ;  /* 0x000000960d0e7224 */ /* 0x000fce00078e02ff */
.L_x_104:
[----:B------:R-:W-:Y:S05]  /*4230*/  BSYNC B1 ;  /* 0x0000000000017941 */ /* 0x000fea0003800000 */
.L_x_103:
        /* <DEDUP_REMOVED lines=13> */
.L_x_106:
[----:B------:R-:W-:Y:S05]  /*4310*/  BSYNC B1 ;  /* 0x0000000000017941 */ /* 0x000fea0003800000 */
.L_x_105:
[----:B-1----:R-:W-:Y:S01]  /*4320*/  @!P3 IMAD R13, R106, R147, R14 ;  /* 0x000000936a0db224 */ /* 0x002fe200078e020e */
[----:B------:R-:W-:Y:S04]  /*4330*/  BSSY B1, `(.L_x_107) ;  /* 0x0000006000017945 */ /* 0x000fe80003800000 */
[----:B------:R1:W-:Y:S01]  /*4340*/  @!P3 STG.E.U8 desc[UR36][R6.64+0x40], R13 ;  /* 0x0000400d0600b986 */ /* 0x0003e2000c101124 */
[----:B------:R-:W-:Y:S05]  /*4350*/  @P2 BRA `(.L_x_108) ;  /* 0x00000000000c2947 */ /* 0x000fea0003800000 */
[----:B------:R-:W1:Y:S02]  /*4360*/  LDG.E.U8 R157, desc[UR36][R10.64+0x41] ;  /* 0x000041240a9d7981 */ /* 0x000e64000c1e1100 */
[----:B-1----:R-:W-:-:S05]  /*4370*/  PRMT R13, R157, 0x8880, RZ ;  /* 0x000088809d0d7816 */ /* 0x002fca00000000ff */
[----:B------:R-:W-:-:S07]  /*4380*/  IMAD R14, R13, R150, RZ ;  /* 0x000000960d0e7224 */ /* 0x000fce00078e02ff */
.L_x_108:
[----:B------:R-:W-:Y:S05]  /*4390*/  BSYNC B1 ;  /* 0x0000000000017941 */ /* 0x000fea0003800000 */
.L_x_107:
[----:B------:R-:W-:Y:S01]  /*43a0*/  @!P2 IMAD R107, R107, R147, R14 ;  /* 0x000000936b6ba224 */ /* 0x000fe200078e020e */
[----:B------:R-:W-:Y:S04]  /*43b0*/  BSSY B1, `(.L_x_109) ;  /* 0x0000006000017945 */ /* 0x000fe80003800000 */
[----:B------:R0:W-:Y:S01]  /*43c0*/  @!P2 STG.E.U8 desc[UR36][R6.64+0x41], R107 ;  /* 0x0000416b0600a986 */ /* 0x0001e2000c101124 */
[----:B------:R-:W-:Y:S05]  /*43d0*/  @P5 BRA `(.L_x_110) ;  /* 0x00000000000c5947 */ /* 0x000fea0003800000 */
[----:B------:R-:W1:Y:S02]  /*43e0*/  LDG.E.U8 R157, desc[UR36][R8.64+0x48] ;  /* 0x00004824089d7981 */ /* 0x000e64000c1e1100 */
[----:B-1----:R-:W-:-:S05]  /*43f0*/  PRMT R13, R157, 0x8880, RZ ;  /* 0x000088809d0d7816 */ /* 0x002fca00000000ff */
[----:B------:R-:W-:-:S07]  /*4400*/  IMAD R14, R13, R150, RZ ;  /* 0x000000960d0e7224 */ /* 0x000fce00078e02ff */
.L_x_110:
[----:B------:R-:W-:Y:S05]  /*4410*/  BSYNC B1 ;  /* 0x0000000000017941 */ /* 0x000fea0003800000 */
.L_x_109:
[----:B-1----:R-:W-:Y:S01]  /*4420*/  @!P5 IMAD R13, R108, R147, R14 ;  /* 0x000000936c0dd224 */ /* 0x002fe200078e020e */
[----:B------:R-:W-:Y:S04]  /*4430*/  BSSY B1, `(.L_x_111) ;  /* 0x0000006000017945 */ /* 0x000fe80003800000 */
[----:B------:R1:W-:Y:S01]  /*4440*/  @!P5 STG.E.U8 desc[UR36][R4.64+0x48], R13 ;  /* 0x0000480d0400d986 */ /* 0x0003e2000c101124 */
[----:B------:R-:W-:Y:S05]  /*4450*/  @P4 BRA `(.L_x_112) ;  /* 0x00000000000c4947 */ /* 0x000fea0003800000 */
[----:B------:R-:W1:Y:S02]  /*4460*/  LDG.E.U8 R157, desc[UR36][R8.64+0x49] ;  /* 0x00004924089d7981 */ /* 0x000e64000c1e1100 */
[----:B-1----:R-:W-:-:S05]  /*4470*/  PRMT R13, R157, 0x8880, RZ ;  /* 0x000088809d0d7816 */ /* 0x002fca00000000ff */
[----:B------:R-:W-:-:S07]  /*4480*/  IMAD R14, R13, R150, RZ ;  /* 0x000000960d0e7224 */ /* 0x000fce00078e02ff */
.L_x_112:
[----:B------:R-:W-:Y:S05]  /*4490*/  BSYNC B1 ;  /* 0x0000000000017941 */ /* 0x000fea0003800000 */
.L_x_111:
        /* <DEDUP_REMOVED lines=13> */
.L_x_114:
[----:B------:R-:W-:Y:S05]  /*4570*/  BSYNC B1 ;  /* 0x0000000000017941 */ /* 0x000fea0003800000 */
.L_x_113:
[----:B-1----:R-:W-:Y:S01]  /*4580*/  @!P1 IMAD R13, R110, R147, R14 ;  /* 0x000000936e0d9224 */ /* 0x002fe200078e020e */
[----:B------:R-:W-:Y:S04]  /*4590*/  BSSY B1, `(.L_x_115) ;  /* 0x0000006000017945 */ /* 0x000fe80003800000 */
[----:B------:R1:W-:Y:S01]  /*45a0*/  @!P1 STG.E.U8 desc[UR36][R6.64+0x48], R13 ;  /* 0x0000480d06009986 */ /* 0x0003e2000c101124 */
[----:B------:R-:W-:Y:S05]  /*45b0*/  @P0 BRA `(.L_x_116) ;  /* 0x00000000000c0947 */ /* 0x000fea0003800000 */
[----:B------:R-:W1:Y:S02]  /*45c0*/  LDG.E.U8 R157, desc[UR36][R10.64+0x49] ;  /* 0x000049240a9d7981 */ /* 0x000e64000c1e1100 */
[----:B-1----:R-:W-:-:S05]  /*45d0*/  PRMT R13, R157, 0x8880, RZ ;  /* 0x000088809d0d7816 */ /* 0x002fca00000000ff */
[----:B------:R-:W-:-:S07]  /*45e0*/  IMAD R14, R13, R150, RZ ;  /* 0x000000960d0e7224 */ /* 0x000fce00078e02ff */
.L_x_116:
[----:B------:R-:W-:Y:S05]  /*45f0*/  BSYNC B1 ;  /* 0x0000000000017941 */ /* 0x000fea0003800000 */
.L_x_115:
[----:B------:R-:W-:Y:S01]  /*4600*/  @!P0 IMAD R111, R111, R147, R14 ;  /* 0x000000936f6f8224 */ /* 0x000fe200078e020e */
[----:B------:R-:W-:Y:S04]  /*4610*/  BSSY B1, `(.L_x_117) ;  /* 0x0000006000017945 */ /* 0x000fe80003800000 */
[----:B------:R0:W-:Y:S01]  /*4620*/  @!P0 STG.E.U8 desc[UR36][R6.64+0x49], R111 ;  /* 0x0000496f06008986 */ /* 0x0001e2000c101124 */
[----:B------:R-:W-:Y:S05]  /*4630*/  @P5 BRA `(.L_x_118) ;  /* 0x00000000000c5947 */ /* 0x000fea0003800000 */
[----:B------:R-:W1:Y:S02]  /*4640*/  LDG.E.U8 R157, desc[UR36][R8.64+0x50] ;  /* 0x00005024089d7981 */ /* 0x000e64000c1e1100 */
[----:B-1----:R-:W-:-:S05]  /*4650*/  PRMT R13, R157, 0x8880, RZ ;  /* 0x000088809d0d7816 */ /* 0x002fca00000000ff */
[----:B------:R-:W-:-:S07]  /*4660*/  IMAD R14, R13, R150, RZ ;  /* 0x000000960d0e7224 */ /* 0x000fce00078e02ff */
.L_x_118:
[----:B------:R-:W-:Y:S05]  /*4670*/  BSYNC B1 ;  /* 0x0000000000017941 */ /* 0x000fea0003800000 */
.L_x_117:
[----:B-1----:R-:W-:Y:S01]  /*4680*/  @!P5 IMAD R13, R96, R147, R14 ;  /* 0x00000093600dd224 */ /* 0x002fe200078e020e */
[----:B------:R-:W-:Y:S04]  /*4690*/  BSSY B1, `(.L_x_119) ;  /* 0x0000006000017945 */ /* 0x000fe80003800000 */
[----:B------:R1:W-:Y:S01]  /*46a0*/  @!P5 STG.E.U8 desc[UR36][R4.64+0x50], R13 ;  /* 0x0000500d0400d986 */ /* 0x0003e2000c101124 */
[----:B------:R-:W-:Y:S05]  /*46b0*/  @P4 BRA `(.L_x_120) ;  /* 0x00000000000c4947 */ /* 0x000fea0003800000 */
[----:B------:R-:W1:Y:S02]  /*46c0*/  LDG.E.U8 R157, desc[UR36][R8.64+0x51] ;  /* 0x00005124089d7981 */ /* 0x000e64000c1e1100 */
[----:B-1----:R-:W-:-:S05]  /*46d0*/  PRMT R13, R157, 0x8880, RZ ;  /* 0x000088809d0d7816 */ /* 0x002fca00000000ff */
[----:B------:R-:W-:-:S07]  /*46e0*/  IMAD R14, R13, R150, RZ ;  /* 0x000000960d0e7224 */ /* 0x000fce00078e02ff */
.L_x_120:
[----:B------:R-:W-:Y:S05]  /*46f0*/  BSYNC B1 ;  /* 0x0000000000017941 */ /* 0x000fea0003800000 */
.L_x_119:
        /* <DEDUP_REMOVED lines=13> */
.L_x_122:
[----:B------:R-:W-:Y:S05]  /*47d0*/  BSYNC B1 ;  /* 0x0000000000017941 */ /* 0x000fea0003800000 */
.L_x_121:
[----:B-1----:R-:W-:Y:S01]  /*47e0*/  @!P3 IMAD R13, R98, R147, R14 ;  /* 0x00000093620db224 */ /* 0x002fe200078e020e */
[----:B------:R-:W-:Y:S04]  /*47f0*/  BSSY B1, `(.L_x_123) ;  /* 0x0000006000017945 */ /* 0x000fe80003800000 */
[----:B------:R1:W-:Y:S01]  /*4800*/  @!P3 STG.E.U8 desc[UR36][R6.64+0x50], R13 ;  /* 0x0000500d0600b986 */ /* 0x0003e2000c101124 */
[----:B------:R-:W-:Y:S05]  /*4810*/  @P2 BRA `(.L_x_124) ;  /* 0x00000000000c2947 */ /* 0x000fea0003800000 */
[----:B------:R-:W1:Y:S02]  /*4820*/  LDG.E.U8 R157, desc[UR36][R10.64+0x51] ;  /* 0x000051240a9d7981 */ /* 0x000e64000c1e1100 */
[----:B-1----:R-:W-:-:S05]  /*4830*/  PRMT R13, R157, 0x8880, RZ ;  /* 0x000088809d0d7816 */ /* 0x002fca00000000ff */
[----:B------:R-:W-:-:S07]  /*4840*/  IMAD R14, R13, R150, RZ ;  /* 0x000000960d0e7224 */ /* 0x000fce00078e02ff */
.L_x_124:
[----:B------:R-:W-:Y:S05]  /*4850*/  BSYNC B1 ;  /* 0x0000000000017941 */ /* 0x000fea0003800000 */
.L_x_123:
[----:B------:R-:W-:Y:S01]  /*4860*/  @!P2 IMAD R99, R99, R147, R14 ;  /* 0x000000936363a224 */ /* 0x000fe200078e020e */
[----:B------:R-:W-:Y:S04]  /*4870*/  BSSY B1, `(.L_x_125) ;  /* 0x0000006000017945 */ /* 0x000fe80003800000 */
[----:B------:R0:W-:Y:S01]  /*4880*/  @!P2 STG.E.U8 desc[UR36][R6.64+0x51], R99 ;  /* 0x000051630600a986 */ /* 0x0001e2000c101124 */
[----:B------:R-:W-:Y:S05]  /*4890*/  @P5 BRA `(.L_x_126) ;  /* 0x00000000000c5947 */ /* 0x000fea0003800000 */
[----:B------:R-:W1:Y:S02]  /*48a0*/  LDG.E.U8 R157, desc[UR36][R8.64+0x58] ;  /* 0x00005824089d7981 */ /* 0x000e64000c1e1100 */
[----:B-1----:R-:W-:-:S05]  /*48b0*/  PRMT R13, R157, 0x8880, RZ ;  /* 0x000088809d0d7816 */ /* 0x002fca00000000ff */
[----:B------:R-:W-:-:S07]  /*48c0*/  IMAD R14, R13, R150, RZ ;  /* 0x000000960d0e7224 */ /* 0x000fce00078e02ff */
.L_x_126:
[----:B------:R-:W-:Y:S05]  /*48d0*/  BSYNC B1 ;  /* 0x0000000000017941 */ /* 0x000fea0003800000 */
.L_x_125:
[----:B-1----:R-:W-:Y:S01]  /*48e0*/  @!P5 IMAD R13, R100, R147, R14 ;  /* 0x00000093640dd224 */ /* 0x002fe200078e020e */
[----:B------:R-:W-:Y:S04]  /*48f0*/  BSSY B1, `(.L_x_127) ;  /* 0x0000006000017945 */ /* 0x000fe80003800000 */
[----:B------:R1:W-:Y:S01]  /*4900*/  @!P5 STG.E.U8 desc[UR36][R4.64+0x58], R13 ;  /* 0x0000580d0400d986 */ /* 0x0003e2000c101124 */
[----:B------:R-:W-:Y:S05]  /*4910*/  @P4 BRA `(.L_x_128) ;  /* 0x00000000000c4947 */ /* 0x000fea0003800000 */
[----:B------:R-:W1:Y:S02]  /*4920*/  LDG.E.U8 R157, desc[UR36][R8.64+0x59] ;  /* 0x00005924089d7981 */ /* 0x000e64000c1e1100 */
[----:B-1----:R-:W-:-:S05]  /*4930*/  PRMT R13, R157, 0x8880, RZ ;  /* 0x000088809d0d7816 */ /* 0x002fca00000000ff */
[----:B------:R-:W-:-:S07]  /*4940*/  IMAD R14, R13, R150, RZ ;  /* 0x000000960d0e7224 */ /* 0x000fce00078e02ff */
.L_x_128:
[----:B------:R-:W-:Y:S05]  /*4950*/  BSYNC B1 ;  /* 0x0000000000017941 */ /* 0x000fea0003800000 */
.L_x_127:
        /* <DEDUP_REMOVED lines=13> */
.L_x_130:
[----:B------:R-:W-:Y:S05]  /*4a30*/  BSYNC B1 ;  /* 0x0000000000017941 */ /* 0x000fea0003800000 */
.L_x_129:
[----:B-1----:R-:W-:Y:S01]  /*4a40*/  @!P1 IMAD R13, R102, R147, R14 ;  /* 0x00000093660d9224 */ /* 0x002fe200078e020e */
[----:B------:R-:W-:Y:S04]  /*4a50*/  BSSY B1, `(.L_x_131) ;  /* 0x0000006000017945 */ /* 0x000fe80003800000 */
[----:B------:R1:W-:Y:S01]  /*4a60*/  @!P1 STG.E.U8 desc[UR36][R6.64+0x58], R13 ;  /* 0x0000580d06009986 */ /* 0x0003e2000c101124 */
[----:B------:R-:W-:Y:S05]  /*4a70*/  @P0 BRA `(.L_x_132) ;  /* 0x00000000000c0947 */ /* 0x000fea0003800000 */
[----:B------:R-:W1:Y:S02]  /*4a80*/  LDG.E.U8 R157, desc[UR36][R10.64+0x59] ;  /* 0x000059240a9d7981 */ /* 0x000e64000c1e1100 */
[----:B-1----:R-:W-:-:S05]  /*4a90*/  PRMT R13, R157, 0x8880, RZ ;  /* 0x000088809d0d7816 */ /* 0x002fca00000000ff */
[----:B------:R-:W-:-:S07]  /*4aa0*/  IMAD R14, R13, R150, RZ ;  /* 0x000000960d0e7224 */ /* 0x000fce00078e02ff */
.L_x_132:
[----:B------:R-:W-:Y:S05]  /*4ab0*/  BSYNC B1 ;  /* 0x0000000000017941 */ /* 0x000fea0003800000 */
.L_x_131:
[----:B------:R-:W-:Y:S01]  /*4ac0*/  @!P0 IMAD R103, R103, R147, R14 ;  /* 0x0000009367678224 */ /* 0x000fe200078e020e */
[----:B------:R-:W-:Y:S04]  /*4ad0*/  BSSY B1, `(.L_x_133) ;  /* 0x0000006000017945 */ /* 0x000fe80003800000 */
[----:B------:R0:W-:Y:S01]  /*4ae0*/  @!P0 STG.E.U8 desc[UR36][R6.64+0x59], R103 ;  /* 0x0000596706008986 */ /* 0x0001e2000c101124 */
[----:B------:R-:W-:Y:S05]  /*4af0*/  @P5 BRA `(.L_x_134) ;  /* 0x00000000000c5947 */ /* 0x000fea0003800000 */
[----:B------:R-:W1:Y:S02]  /*4b00*/  LDG.E.U8 R157, desc[UR36][R8.64+0x60] ;  /* 0x00006024089d7981 */ /* 0x000e64000c1e1100 */
[----:B-1----:R-:W-:-:S05]  /*4b10*/  PRMT R13, R157, 0x8880, RZ ;  /* 0x000088809d0d7816 */ /* 0x002fca00000000ff */
[----:B------:R-:W-:-:S07]  /*4b20*/  IMAD R14, R13, R150, RZ ;  /* 0x000000960d0e7224 */ /* 0x000fce00078e02ff */
.L_x_134:
[----:B------:R-:W-:Y:S05]  /*4b30*/  BSYNC B1 ;  /* 0x0000000000017941 */ /* 0x000fea0003800000 */
.L_x_133:
[----:B-1----:R-:W-:Y:S01]  /*4b40*/  @!P5 IMAD R13, R88, R147, R14 ;  /* 0x00000093580dd224 */ /* 0x002fe200078e020e */
[----:B------:R-:W-:Y:S04]  /*4b50*/  BSSY B1, `(.L_x_135) ;  /* 0x0000006000017945 */ /* 0x000fe80003800000 */
[----:B------:R1:W-:Y:S01]  /*4b60*/  @!P5 STG.E.U8 desc[UR36][R4.64+0x60], R13 ;  /* 0x0000600d0400d986 */ /* 0x0003e2000c101124 */
[----:B------:R-:W-:Y:S05]  /*4b70*/  @P4 BRA `(.L_x_136) ;  /* 0x00000000000c4947 */ /* 0x000fea0003800000 */
[----:B------:R-:W1:Y:S02]  /*4b80*/  LDG.E.U8 R157, desc[UR36][R8.64+0x61] ;  /* 0x00006124089d7981 */ /* 0x000e64000c1e1100 */
[----:B-1----:R-:W-:-:S05]  /*4b90*/  PRMT R13, R157, 0x8880, RZ ;  /* 0x000088809d0d7816 */ /* 0x002fca00000000ff */
[----:B------:R-:W-:-:S07]  /*4ba0*/  IMAD R14, R13, R150, RZ ;  /* 0x000000960d0e7224 */ /* 0x000fce00078e02ff */
.L_x_136:
[----:B------:R-:W-:Y:S05]  /*4bb0*/  BSYNC B1 ;  /* 0x0000000000017941 */ /* 0x000fea0003800000 */
.L_x_135:
        /* <DEDUP_REMOVED lines=13> */
.L_x_138:
[----:B------:R-:W-:Y:S05]  /*4c90*/  BSYNC B1 ;  /* 0x0000000000017941 */ /* 0x000fea0003800000 */
.L_x_137:
[----:B-1----:R-:W-:Y:S01]  /*4ca0*/  @!P3 IMAD R13, R90, R147, R14 ;  /* 0x000000935a0db224 */ /* 0x002fe200078e020e */
[----:B------:R-:W-:Y:S04]  /*4cb0*/  BSSY B1, `(.L_x_139) ;  /* 0x0000006000017945 */ /* 0x000fe80003800000 */
[----:B------:R1:W-:Y:S01]  /*4cc0*/  @!P3 STG.E.U8 desc[UR36][R6.64+0x60], R13 ;  /* 0x0000600d0600b986 */ /* 0x0003e2000c101124 */
[----:B------:R-:W-:Y:S05]  /*4cd0*/  @P2 BRA `(.L_x_140) ;  /* 0x00000000000c2947 */ /* 0x000fea0003800000 */
[----:B------:R-:W1:Y:S02]  /*4ce0*/  LDG.E.U8 R157, desc[UR36][R10.64+0x61] ;  /* 0x000061240a9d7981 */ /* 0x000e64000c1e1100 */
[----:B-1----:R-:W-:-:S05]  /*4cf0*/  PRMT R13, R157, 0x8880, RZ ;  /* 0x000088809d0d7816 */ /* 0x002fca00000000ff */
[----:B------:R-:W-:-:S07]  /*4d00*/  IMAD R14, R13, R150, RZ ;  /* 0x000000960d0e7224 */ /* 0x000fce00078e02ff */
.L_x_140:
[----:B------:R-:W-:Y:S05]  /*4d10*/  BSYNC B1 ;  /* 0x0000000000017941 */ /* 0x000fea0003800000 */
.L_x_139:
[----:B------:R-:W-:Y:S01]  /*4d20*/  @!P2 IMAD R91, R91, R147, R14 ;  /* 0x000000935b5ba224 */ /* 0x000fe200078e020e */
[----:B------:R-:W-:Y:S04]  /*4d30*/  BSSY B1, `(.L_x_141) ;  /* 0x0000006000017945 */ /* 0x000fe80003800000 */
[----:B------:R0:W-:Y:S01]  /*4d40*/  @!P2 STG.E.U8 desc[UR36][R6.64+0x61], R91 ;  /* 0x0000615b0600a986 */ /* 0x0001e2000c101124 */
[----:B------:R-:W-:Y:S05]  /*4d50*/  @P5 BRA `(.L_x_142) ;  /* 0x00000000000c5947 */ /* 0x000fea0003800000 */
[----:B------:R-:W1:Y:S02]  /*4d60*/  LDG.E.U8 R157, desc[UR36][R8.64+0x68] ;  /* 0x00006824089d7981 */ /* 0x000e64000c1e1100 */
[----:B-1----:R-:W-:-:S05]  /*4d70*/  PRMT R13, R157, 0x8880, RZ ;  /* 0x000088809d0d7816 */ /* 0x002fca00000000ff */
[----:B------:R-:W-:-:S07]  /*4d80*/  IMAD R14, R13, R150, RZ ;  /* 0x000000960d0e7224 */ /* 0x000fce00078e02ff */
.L_x_142:
[----:B------:R-:W-:Y:S05]  /*4d90*/  BSYNC B1 ;  /* 0x0000000000017941 */ /* 0x000fea0003800000 */
.L_x_141:
[----:B-1----:R-:W-:Y:S01]  /*4da0*/  @!P5 IMAD R13, R92, R147, R14 ;  /* 0x000000935c0dd224 */ /* 0x002fe200078e020e */
[----:B------:R-:W-:Y:S04]  /*4db0*/  BSSY B1, `(.L_x_143) ;  /* 0x0000006000017945 */ /* 0x000fe80003800000 */
[----:B------:R1:W-:Y:S01]  /*4dc0*/  @!P5 STG.E.U8 desc[UR36][R4.64+0x68], R13 ;  /* 0x0000680d0400d986 */ /* 0x0003e2000c101124 */
[----:B------:R-:W-:Y:S05]  /*4dd0*/  @P4 BRA `(.L_x_144) ;  /* 0x00000000000c4947 */ /* 0x000fea0003800000 */
[----:B------:R-:W1:Y:S02]  /*4de0*/  LDG.E.U8 R157, desc[UR36][R8.64+0x69] ;  /* 0x00006924089d7981 */ /* 0x000e64000c1e1100 */
[----:B-1----:R-:W-:-:S05]  /*4df0*/  PRMT R13, R157, 0x8880, RZ ;  /* 0x000088809d0d7816 */ /* 0x002fca00000000ff */
[----:B------:R-:W-:-:S07]  /*4e00*/  IMAD R14, R13, R150, RZ ;  /* 0x000000960d0e7224 */ /* 0x000fce00078e02ff */
.L_x_144:
[----:B------:R-:W-:Y:S05]  /*4e10*/  BSYNC B1 ;  /* 0x0000000000017941 */ /* 0x000fea0003800000 */
.L_x_143:
        /* <DEDUP_REMOVED lines=13> */
.L_x_146:
[----:B------:R-:W-:Y:S05]  /*4ef0*/  BSYNC B1 ;  /* 0x0000000000017941 */ /* 0x000fea0003800000 */
.L_x_145:
[----:B-1----:R-:W-:Y:S01]  /*4f00*/  @!P1 IMAD R13, R94, R147, R14 ;  /* 0x000000935e0d9224 */ /* 0x002fe200078e020e */
[----:B------:R-:W-:Y:S04]  /*4f10*/  BSSY B1, `(.L_x_147) ;  /* 0x0000006000017945 */ /* 0x000fe80003800000 */
[----:B------:R1:W-:Y:S01]  /*4f20*/  @!P1 STG.E.U8 desc[UR36][R6.64+0x68], R13 ;  /* 0x0000680d06009986 */ /* 0x0003e2000c101124 */
[----:B------:R-:W-:Y:S05]  /*4f30*/  @P0 BRA `(.L_x_148) ;  /* 0x00000000000c0947 */ /* 0x000fea0003800000 */
[----:B------:R-:W1:Y:S02]  /*4f40*/  LDG.E.U8 R157, desc[UR36][R10.64+0x69] ;  /* 0x000069240a9d7981 */ /* 0x000e64000c1e1100 */
[----:B-1----:R-:W-:-:S05]  /*4f50*/  PRMT R13, R157, 0x8880, RZ ;  /* 0x000088809d0d7816 */ /* 0x002fca00000000ff */
[----:B------:R-:W-:-:S07]  /*4f60*/  IMAD R14, R13, R150, RZ ;  /* 0x000000960d0e7224 */ /* 0x000fce00078e02ff */
.L_x_148:
[----:B------:R-:W-:Y:S05]  /*4f70*/  BSYNC B1 ;  /* 0x0000000000017941 */ /* 0x000fea0003800000 */
.L_x_147:
[----:B------:R-:W-:Y:S01]  /*4f80*/  @!P0 IMAD R95, R95, R147, R14 ;  /* 0x000000935f5f8224 */ /* 0x000fe200078e020e */
[----:B------:R-:W-:Y:S04]  /*4f90*/  BSSY B1, `(.L_x_149) ;  /* 0x0000006000017945 */ /* 0x000fe80003800000 */
[----:B------:R0:W-:Y:S01]  /*4fa0*/  @!P0 STG.E.U8 desc[UR36][R6.64+0x69], R95 ;  /* 0x0000695f06008986 */ /* 0x0001e2000c101124 */
[----:B------:R-:W-:Y:S05]  /*4fb0*/  @P5 BRA `(.L_x_150) ;  /* 0x00000000000c5947 */ /* 0x000fea0003800000 */
[----:B------:R-:W1:Y:S02]  /*4fc0*/  LDG.E.U8 R157, desc[UR36][R8.64+0x70] ;  /* 0x00007024089d7981 */ /* 0x000e64000c1e1100 */
[----:B-1----:R-:W-:-:S05]  /*4fd0*/  PRMT R13, R157, 0x8880, RZ ;  /* 0x000088809d0d7816 */ /* 0x002fca00000000ff */
[----:B------:R-:W-:-:S07]  /*4fe0*/  IMAD R14, R13, R150, RZ ;  /* 0x000000960d0e7224 */ /* 0x000fce00078e02ff */
.L_x_150:
[----:B------:R-:W-:Y:S05]  /*4ff0*/  BSYNC B1 ;  /* 0x0000000000017941 */ /* 0x000fea0003800000 */
.L_x_149:
[----:B-1----:R-:W-:Y:S01]  /*5000*/  @!P5 IMAD R13, R80, R147, R14 ;  /* 0x00000093500dd224 */ /* 0x002fe200078e020e */
[----:B------:R-:W-:Y:S04]  /*5010*/  BSSY B1, `(.L_x_151) ;  /* 0x0000006000017945 */ /* 0x000fe80003800000 */
[----:B------:R1:W-:Y:S01]  /*5020*/  @!P5 STG.E.U8 desc[UR36][R4.64+0x70], R13 ;  /* 0x0000700d0400d986 */ /* 0x0003e2000c101124 */
[----:B------:R-:W-:Y:S05]  /*5030*/  @P4 BRA `(.L_x_152) ;  /* 0x00000000000c4947 */ /* 0x000fea0003800000 */
[----:B------:R-:W1:Y:S02]  /*5040*/  LDG.E.U8 R157, desc[UR36][R8.64+0x71] ;  /* 0x00007124089d7981 */ /* 0x000e64000c1e1100 */
[----:B-1----:R-:W-:-:S05]  /*5050*/  PRMT R13, R157, 0x8880, RZ ;  /* 0x000088809d0d7816 */ /* 0x002fca00000000ff */
[----:B------:R-:W-:-:S07]  /*5060*/  IMAD R14, R13, R150, RZ ;  /* 0x000000960d0e7224 */ /* 0x000fce00078e02ff */
.L_x_152:
[----:B------:R-:W-:Y:S05]  /*5070*/  BSYNC B1 ;  /* 0x0000000000017941 */ /* 0x000fea0003800000 */
.L_x_151:
        /* <DEDUP_REMOVED lines=13> */
.L_x_154:
[----:B------:R-:W-:Y:S05]  /*5150*/  BSYNC B1 ;  /* 0x0000000000017941 */ /* 0x000fea0003800000 */
.L_x_153:
[----:B-1----:R-:W-:Y:S01]  /*5160*/  @!P3 IMAD R13, R82, R147, R14 ;  /* 0x00000093520db224 */ /* 0x002fe200078e020e */
[----:B------:R-:W-:Y:S04]  /*5170*/  BSSY B1, `(.L_x_155) ;  /* 0x0000006000017945 */ /* 0x000fe80003800000 */
[----:B------:R1:W-:Y:S01]  /*5180*/  @!P3 STG.E.U8 desc[UR36][R6.64+0x70], R13 ;  /* 0x0000700d0600b986 */ /* 0x0003e2000c101124 */
[----:B------:R-:W-:Y:S05]  /*5190*/  @P2 BRA `(.L_x_156) ;  /* 0x00000000000c2947 */ /* 0x000fea0003800000 */
[----:B------:R-:W1:Y:S02]  /*51a0*/  LDG.E.U8 R157, desc[UR36][R10.64+0x71] ;  /* 0x000071240a9d7981 */ /* 0x000e64000c1e1100 */
[----:B-1----:R-:W-:-:S05]  /*51b0*/  PRMT R13, R157, 0x8880, RZ ;  /* 0x000088809d0d7816 */ /* 0x002fca00000000ff */
[----:B------:R-:W-:-:S07]  /*51c0*/  IMAD R14, R13, R150, RZ ;  /* 0x000000960d0e7224 */ /* 0x000fce00078e02ff */
.L_x_156:
[----:B------:R-:W-:Y:S05]  /*51d0*/  BSYNC B1 ;  /* 0x0000000000017941 */ /* 0x000fea0003800000 */
.L_x_155:
[----:B------:R-:W-:Y:S01]  /*51e0*/  @!P2 IMAD R83, R83, R147, R14 ;  /* 0x000000935353a224 */ /* 0x000fe200078e020e */
[----:B------:R-:W-:Y:S04]  /*51f0*/  BSSY B1, `(.L_x_157) ;  /* 0x0000006000017945 */ /* 0x000fe80003800000 */
[----:B------:R0:W-:Y:S01]  /*5200*/  @!P2 STG.E.U8 desc[UR36][R6.64+0x71], R83 ;  /* 0x000071530600a986 */ /* 0x0001e2000c101124 */
[----:B------:R-:W-:Y:S05]  /*5210*/  @P5 BRA `(.L_x_158) ;  /* 0x00000000000c5947 */ /* 0x000fea0003800000 */
[----:B------:R-:W1:Y:S02]  /*5220*/  LDG.E.U8 R157, desc[UR36][R8.64+0x78] ;  /* 0x00007824089d7981 */ /* 0x000e64000c1e1100 */
[----:B-1----:R-:W-:-:S05]  /*5230*/  PRMT R13, R157, 0x8880, RZ ;  /* 0x000088809d0d7816 */ /* 0x002fca00000000ff */
[----:B------:R-:W-:-:S07]  /*5240*/  IMAD R14, R13, R150, RZ ;  /* 0x000000960d0e7224 */ /* 0x000fce00078e02ff */
.L_x_158:
[----:B------:R-:W-:Y:S05]  /*5250*/  BSYNC B1 ;  /* 0x0000000000017941 */ /* 0x000fea0003800000 */
.L_x_157:
[----:B-1----:R-:W-:Y:S01]  /*5260*/  @!P5 IMAD R13, R84, R147, R14 ;  /* 0x00000093540dd224 */ /* 0x002fe200078e020e */
[----:B------:R-:W-:Y:S04]  /*5270*/  BSSY B1, `(.L_x_159) ;  /* 0x0000006000017945 */ /* 0x000fe80003800000 */
[----:B------:R1:W-:Y:S01]  /*5280*/  @!P5 STG.E.U8 desc[UR36][R4.64+0x78], R13 ;  /* 0x0000780d0400d986 */ /* 0x0003e2000c101124 */
[----:B------:R-:W-:Y:S05]  /*5290*/  @P4 BRA `(.L_x_160) ;  /* 0x00000000000c4947 */ /* 0x000fea0003800000 */
[----:B------:R-:W1:Y:S02]  /*52a0*/  LDG.E.U8 R157, desc[UR36][R8.64+0x79] ;  /* 0x00007924089d7981 */ /* 0x000e64000c1e1100 */
[----:B-1----:R-:W-:-:S05]  /*52b0*/  PRMT R13, R157, 0x8880, RZ ;  /* 0x000088809d0d7816 */ /* 0x002fca00000000ff */
[----:B------:R-:W-:-:S07]  /*52c0*/  IMAD R14, R13, R150, RZ ;  /* 0x000000960d0e7224 */ /* 0x000fce00078e02ff */
.L_x_160:
[----:B------:R-:W-:Y:S05]  /*52d0*/  BSYNC B1 ;  /* 0x0000000000017941 */ /* 0x000fea0003800000 */
.L_x_159:
        /* <DEDUP_REMOVED lines=13> */
.L_x_162:
[----:B------:R-:W-:Y:S05]  /*53b0*/  BSYNC B1 ;  /* 0x0000000000017941 */ /* 0x000fea0003800000 */
.L_x_161:
[----:B-1----:R-:W-:Y:S01]  /*53c0*/  @!P1 IMAD R13, R86, R147, R14 ;  /* 0x00000093560d9224 */ /* 0x002fe200078e020e */
[----:B------:R-:W-:Y:S04]  /*53d0*/  BSSY B1, `(.L_x_163) ;  /* 0x0000006000017945 */ /* 0x000fe80003800000 */
[----:B------:R1:W-:Y:S01]  /*53e0*/  @!P1 STG.E.U8 desc[UR36][R6.64+0x78], R13 ;  /* 0x0000780d06009986 */ /* 0x0003e2000c101124 */
[----:B------:R-:W-:Y:S05]  /*53f0*/  @P0 BRA `(.L_x_164) ;  /* 0x00000000000c0947 */ /* 0x000fea0003800000 */
[----:B------:R-:W1:Y:S02]  /*5400*/  LDG.E.U8 R157, desc[UR36][R10.64+0x79] ;  /* 0x000079240a9d7981 */ /* 0x000e64000c1e1100 */
[----:B-1----:R-:W-:-:S05]  /*5410*/  PRMT R13, R157, 0x8880, RZ ;  /* 0x000088809d0d7816 */ /* 0x002fca00000000ff */
[----:B------:R-:W-:-:S07]  /*5420*/  IMAD R14, R13, R150, RZ ;  /* 0x000000960d0e7224 */ /* 0x000fce00078e02ff */
.L_x_164:
[----:B------:R-:W-:Y:S05]  /*5430*/  BSYNC B1 ;  /* 0x0000000000017941 */ /* 0x000fea0003800000 */
.L_x_163:
[----:B------:R-:W-:Y:S01]  /*5440*/  @!P0 IMAD R87, R87, R147, R14 ;  /* 0x0000009357578224 */ /* 0x000fe200078e020e */
[----:B------:R-:W-:Y:S04]  /*5450*/  BSSY B1, `(.L_x_165) ;  /* 0x0000006000017945 */ /* 0x000fe80003800000 */
[----:B------:R0:W-:Y:S01]  /*5460*/  @!P0 STG.E.U8 desc[UR36][R6.64+0x79], R87 ;  /* 0x0000795706008986 */ /* 0x0001e2000c101124 */
[----:B------:R-:W-:Y:S05]  /*5470*/  @P5 BRA `(.L_x_166) ;  /* 0x00000000000c5947 */ /* 0x000fea0003800000 */
[----:B------:R-:W1:Y:S02]  /*5480*/  LDG.E.U8 R157, desc[UR36][R8.64+0x80] ;  /* 0x00008024089d7981 */ /* 0x000e64000c1e1100 */
[----:B-1----:R-:W-:-:S05]  /*5490*/  PRMT R13, R157, 0x8880, RZ ;  /* 0x000088809d0d7816 */ /* 0x002fca00000000ff */
[----:B------:R-:W-:-:S07]  /*54a0*/  IMAD R14, R13, R150, RZ ;  /* 0x000000960d0e7224 */ /* 0x000fce00078e02ff */
.L_x_166:
[----:B------:R-:W-:Y:S05]  /*54b0*/  BSYNC B1 ;  /* 0x0000000000017941 */ /* 0x000fea0003800000 */
.L_x_165:
[----:B-1----:R-:W-:Y:S01]  /*54c0*/  @!P5 IMAD R13, R72, R147, R14 ;  /* 0x00000093480dd224 */ /* 0x002fe200078e020e */
[----:B------:R-:W-:Y:S04]  /*54d0*/  BSSY B1, `(.L_x_167) ;  /* 0x0000006000017945 */ /* 0x000fe80003800000 */
[----:B------:R1:W-:Y:S01]  /*54e0*/  @!P5 STG.E.U8 desc[UR36][R4.64+0x80], R13 ;  /* 0x0000800d0400d986 */ /* 0x0003e2000c101124 */
[----:B------:R-:W-:Y:S05]  /*54f0*/  @P4 BRA `(.L_x_168) ;  /* 0x00000000000c4947 */ /* 0x000fea0003800000 */
[----:B------:R-:W1:Y:S02]  /*5500*/  LDG.E.U8 R157, desc[UR36][R8.64+0x81] ;  /* 0x00008124089d7981 */ /* 0x000e64000c1e1100 */
[----:B-1----:R-:W-:-:S05]  /*5510*/  PRMT R13, R157, 0x8880, RZ ;  /* 0x000088809d0d7816 */ /* 0x002fca00000000ff */
[----:B------:R-:W-:-:S07]  /*5520*/  IMAD R14, R13, R150, RZ ;  /* 0x000000960d0e7224 */ /* 0x000fce00078e02ff */
.L_x_168:
[----:B------:R-:W-:Y:S05]  /*5530*/  BSYNC B1 ;  /* 0x0000000000017941 */ /* 0x000fea0003800000 */
.L_x_167:
        /* <DEDUP_REMOVED lines=13> */
.L_x_170:
[----:B------:R-:W-:Y:S05]  /*5610*/  BSYNC B1 ;  /* 0x0000000000017941 */ /* 0x000fea0003800000 */
.L_x_169:
[----:B-1----:R-:W-:Y:S01]  /*5620*/  @!P3 IMAD R13, R74, R147, R14 ;  /* 0x000000934a0db224 */ /* 0x002fe200078e020e */
[----:B------:R-:W-:Y:S04]  /*5630*/  BSSY B1, `(.L_x_171) ;  /* 0x0000006000017945 */ /* 0x000fe80003800000 */
[----:B------:R1:W-:Y:S01]  /*5640*/  @!P3 STG.E.U8 desc[UR36][R6.64+0x80], R13 ;  /* 0x0000800d0600b986 */ /* 0x0003e2000c101124 */
[----:B------:R-:W-:Y:S05]  /*5650*/  @P2 BRA `(.L_x_172) ;  /* 0x00000000000c2947 */ /* 0x000fea0003800000 */
[----:B------:R-:W1:Y:S02]  /*5660*/  LDG.E.U8 R157, desc[UR36][R10.64+0x81] ;  /* 0x000081240a9d7981 */ /* 0x000e64000c1e1100 */
[----:B-1----:R-:W-:-:S05]  /*5670*/  PRMT R13, R157, 0x8880, RZ ;  /* 0x000088809d0d7816 */ /* 0x002fca00000000ff */
[----:B------:R-:W-:-:S07]  /*5680*/  IMAD R14, R13, R150, RZ ;  /* 0x000000960d0e7224 */ /* 0x000fce00078e02ff */
.L_x_172:
[----:B------:R-:W-:Y:S05]  /*5690*/  BSYNC B1 ;  /* 0x0000000000017941 */ /* 0x000fea0003800000 */
.L_x_171:
[----:B------:R-:W-:Y:S01]  /*56a0*/  @!P2 IMAD R75, R75, R147, R14 ;  /* 0x000000934b4ba224 */ /* 0x000fe200078e020e */
[----:B------:R-:W-:Y:S04]  /*56b0*/  BSSY B1, `(.L_x_173) ;  /* 0x0000006000017945 */ /* 0x000fe80003800000 */
[----:B------:R0:W-:Y:S01]  /*56c0*/  @!P2 STG.E.U8 desc[UR36][R6.64+0x81], R75 ;  /* 0x0000814b0600a986 */ /* 0x0001e2000c101124 */
[----:B------:R-:W-:Y:S05]  /*56d0*/  @P5 BRA `(.L_x_174) ;  /* 0x00000000000c5947 */ /* 0x000fea0003800000 */
[----:B------:R-:W1:Y:S02]  /*56e0*/  LDG.E.U8 R157, desc[UR36][R8.64+0x88] ;  /* 0x00008824089d7981 */ /* 0x000e64000c1e1100 */
[----:B-1----:R-:W-:-:S05]  /*56f0*/  PRMT R13, R157, 0x8880, RZ ;  /* 0x000088809d0d7816 */ /* 0x002fca00000000ff */
[----:B------:R-:W-:-:S07]  /*5700*/  IMAD R14, R13, R150, RZ ;  /* 0x000000960d0e7224 */ /* 0x000fce00078e02ff */
.L_x_174:
[----:B------:R-:W-:Y:S05]  /*5710*/  BSYNC B1 ;  /* 0x0000000000017941 */ /* 0x000fea0003800000 */
.L_x_173:
[----:B-1----:R-:W-:Y:S01]  /*5720*/  @!P5 IMAD R13, R76, R147, R14 ;  /* 0x000000934c0dd224 */ /* 0x002fe200078e020e */
[----:B------:R-:W-:Y:S04]  /*5730*/  BSSY B1, `(.L_x_175) ;  /* 0x0000006000017945 */ /* 0x000fe80003800000 */
[----:B------:R1:W-:Y:S01]  /*5740*/  @!P5 STG.E.U8 desc[UR36][R4.64+0x88], R13 ;  /* 0x0000880d0400d986 */ /* 0x0003e2000c101124 */
[----:B------:R-:W-:Y:S05]  /*5750*/  @P4 BRA `(.L_x_176) ;  /* 0x00000000000c4947 */ /* 0x000fea0003800000 */
[----:B------:R-:W1:Y:S02]  /*5760*/  LDG.E.U8 R157, desc[UR36][R8.64+0x89] ;  /* 0x00008924089d7981 */ /* 0x000e64000c1e1100 */
[----:B-1----:R-:W-:-:S05]  /*5770*/  PRMT R13, R157, 0x8880, RZ ;  /* 0x000088809d0d7816 */ /* 0x002fca00000000ff */
[----:B------:R-:W-:-:S07]  /*5780*/  IMAD R14, R13, R150, RZ ;  /* 0x000000960d0e7224 */ /* 0x000fce00078e02ff */
.L_x_176:
[----:B------:R-:W-:Y:S05]  /*5790*/  BSYNC B1 ;  /* 0x0000000000017941 */ /* 0x000fea0003800000 */
.L_x_175:
        /* <DEDUP_REMOVED lines=13> */
.L_x_178:
[----:B------:R-:W-:Y:S05]  /*5870*/  BSYNC B1 ;  /* 0x0000000000017941 */ /* 0x000fea0003800000 */
.L_x_177:
[----:B-1----:R-:W-:Y:S01]  /*5880*/  @!P1 IMAD R13, R78, R147, R14 ;  /* 0x000000934e0d9224 */ /* 0x002fe200078e020e */
[----:B------:R-:W-:Y:S04]  /*5890*/  BSSY B1, `(.L_x_179) ;  /* 0x0000006000017945 */ /* 0x000fe80003800000 */
[----:B------:R1:W-:Y:S01]  /*58a0*/  @!P1 STG.E.U8 desc[UR36][R6.64+0x88], R13 ;  /* 0x0000880d06009986 */ /* 0x0003e2000c101124 */
[----:B------:R-:W-:Y:S05]  /*58b0*/  @P0 BRA `(.L_x_180) ;  /* 0x00000000000c0947 */ /* 0x000fea0003800000 */
[----:B------:R-:W1:Y:S02]  /*58c0*/  LDG.E.U8 R157, desc[UR36][R10.64+0x89] ;  /* 0x000089240a9d7981 */ /* 0x000e64000c1e1100 */
[----:B-1----:R-:W-:-:S05]  /*58d0*/  PRMT R13, R157, 0x8880, RZ ;  /* 0x000088809d0d7816 */ /* 0x002fca00000000ff */
[----:B------:R-:W-:-:S07]  /*58e0*/  IMAD R14, R13, R150, RZ ;  /* 0x000000960d0e7224 */ /* 0x000fce00078e02ff */
.L_x_180:
[----:B------:R-:W-:Y:S05]  /*58f0*/  BSYNC B1 ;  /* 0x0000000000017941 */ /* 0x000fea0003800000 */
.L_x_179:
[----:B------:R-:W-:Y:S01]  /*5900*/  @!P0 IMAD R79, R79, R147, R14 ;  /* 0x000000934f4f8224 */ /* 0x000fe200078e020e */
[----:B------:R-:W-:Y:S04]  /*5910*/  BSSY B1, `(.L_x_181) ;  /* 0x0000006000017945 */ /* 0x000fe80003800000 */
[----:B------:R0:W-:Y:S01]  /*5920*/  @!P0 STG.E.U8 desc[UR36][R6.64+0x89], R79 ;  /* 0x0000894f06008986 */ /* 0x0001e2000c101124 */
[----:B------:R-:W-:Y:S05]  /*5930*/  @P5 BRA `(.L_x_182) ;  /* 0x00000000000c5947 */ /* 0x000fea0003800000 */
[----:B------:R-:W1:Y:S02]  /*5940*/  LDG.E.U8 R157, desc[UR36][R8.64+0x90] ;  /* 0x00009024089d7981 */ /* 0x000e64000c1e1100 */
[----:B-1----:R-:W-:-:S05]  /*5950*/  PRMT R13, R157, 0x8880, RZ ;  /* 0x000088809d0d7816 */ /* 0x002fca00000000ff */
[----:B------:R-:W-:-:S07]  /*5960*/  IMAD R14, R13, R150, RZ ;  /* 0x000000960d0e7224 */ /* 0x000fce00078e02ff */
.L_x_182:
[----:B------:R-:W-:Y:S05]  /*5970*/  BSYNC B1 ;  /* 0x0000000000017941 */ /* 0x000fea0003800000 */
.L_x_181:
[----:B-1----:R-:W-:Y:S01]  /*5980*/  @!P5 IMAD R13, R64, R147, R14 ;  /* 0x00000093400dd224 */ /* 0x002fe200078e020e */
[----:B------:R-:W-:Y:S04]  /*5990*/  BSSY B1, `(.L_x_183) ;  /* 0x0000006000017945 */ /* 0x000fe80003800000 */
[----:B------:R1:W-:Y:S01]  /*59a0*/  @!P5 STG.E.U8 desc[UR36][R4.64+0x90], R13 ;  /* 0x0000900d0400d986 */ /* 0x0003e2000c101124 */
[----:B------:R-:W-:Y:S05]  /*59b0*/  @P4 BRA `(.L_x_184) ;  /* 0x00000000000c4947 */ /* 0x000fea0003800000 */
[----:B------:R-:W1:Y:S02]  /*59c0*/  LDG.E.U8 R157, desc[UR36][R8.64+0x91] ;  /* 0x00009124089d7981 */ /* 0x000e64000c1e1100 */
[----:B-1----:R-:W-:-:S05]  /*59d0*/  PRMT R13, R157, 0x8880, RZ ;  /* 0x000088809d0d7816 */ /* 0x002fca00000000ff */
[----:B------:R-:W-:-:S07]  /*59e0*/  IMAD R14, R13, R150, RZ ;  /* 0x000000960d0e7224 */ /* 0x000fce00078e02ff */
.L_x_184:
[----:B------:R-:W-:Y:S05]  /*59f0*/  BSYNC B1 ;  /* 0x0000000000017941 */ /* 0x000fea0003800000 */
.L_x_183:
        /* <DEDUP_REMOVED lines=13> */
.L_x_186:
[----:B------:R-:W-:Y:S05]  /*5ad0*/  BSYNC B1 ;  /* 0x0000000000017941 */ /* 0x000fea0003800000 */
.L_x_185:
[----:B-1----:R-:W-:Y:S01]  /*5ae0*/  @!P3 IMAD R13, R66, R147, R14 ;  /* 0x00000093420db224 */ /* 0x002fe200078e020e */
[----:B------:R-:W-:Y:S04]  /*5af0*/  BSSY B1, `(.L_x_187) ;  /* 0x0000006000017945 */ /* 0x000fe80003800000 */
[----:B------:R1:W-:Y:S01]  /*5b00*/  @!P3 STG.E.U8 desc[UR36][R6.64+0x90], R13 ;  /* 0x0000900d0600b986 */ /* 0x0003e2000c101124 */
[----:B------:R-:W-:Y:S05]  /*5b10*/  @P2 BRA `(.L_x_188) ;  /* 0x00000000000c2947 */ /* 0x000fea0003800000 */
[----:B------:R-:W1:Y:S02]  /*5b20*/  LDG.E.U8 R157, desc[UR36][R10.64+0x91] ;  /* 0x000091240a9d7981 */ /* 0x000e64000c1e1100 */
[----:B-1----:R-:W-:-:S05]  /*5b30*/  PRMT R13, R157, 0x8880, RZ ;  /* 0x000088809d0d7816 */ /* 0x002fca00000000ff */
[----:B------:R-:W-:-:S07]  /*5b40*/  IMAD R14, R13, R150, RZ ;  /* 0x000000960d0e7224 */ /* 0x000fce00078e02ff */
.L_x_188:
[----:B------:R-:W-:Y:S05]  /*5b50*/  BSYNC B1 ;  /* 0x0000000000017941 */ /* 0x000fea0003800000 */
.L_x_187:
[----:B------:R-:W-:Y:S01]  /*5b60*/  @!P2 IMAD R67, R67, R147, R14 ;  /* 0x000000934343a224 */ /* 0x000fe200078e020e */
[----:B------:R-:W-:Y:S04]  /*5b70*/  BSSY B1, `(.L_x_189) ;  /* 0x0000006000017945 */ /* 0x000fe80003800000 */
[----:B------:R0:W-:Y:S01]  /*5b80*/  @!P2 STG.E.U8 desc[UR36][R6.64+0x91], R67 ;  /* 0x000091430600a986 */ /* 0x0001e2000c101124 */
[----:B------:R-:W-:Y:S05]  /*5b90*/  @P5 BRA `(.L_x_190) ;  /* 0x00000000000c5947 */ /* 0x000fea0003800000 */
[----:B------:R-:W1:Y:S02]  /*5ba0*/  LDG.E.U8 R157, desc[UR36][R8.64+0x98] ;  /* 0x00009824089d7981 */ /* 0x000e64000c1e1100 */
[----:B-1----:R-:W-:-:S05]  /*5bb0*/  PRMT R13, R157, 0x8880, RZ ;  /* 0x000088809d0d7816 */ /* 0x002fca00000000ff */
[----:B------:R-:W-:-:S07]  /*5bc0*/  IMAD R14, R13, R150, RZ ;  /* 0x000000960d0e7224 */ /* 0x000fce00078e02ff */
.L_x_190:
[----:B------:R-:W-:Y:S05]  /*5bd0*/  BSYNC B1 ;  /* 0x0000000000017941 */ /* 0x000fea0003800000 */
.L_x_189:
[----:B-1----:R-:W-:Y:S01]  /*5be0*/  @!P5 IMAD R13, R68, R147, R14 ;  /* 0x00000093440dd224 */ /* 0x002fe200078e020e */
[----:B------:R-:W-:Y:S04]  /*5bf0*/  BSSY B1, `(.L_x_191) ;  /* 0x0000006000017945 */ /* 0x000fe80003800000 */
[----:B------:R1:W-:Y:S01]  /*5c00*/  @!P5 STG.E.U8 desc[UR36][R4.64+0x98], R13 ;  /* 0x0000980d0400d986 */ /* 0x0003e2000c101124 */
[----:B------:R-:W-:Y:S05]  /*5c10*/  @P4 BRA `(.L_x_192) ;  /* 0x00000000000c4947 */ /* 0x000fea0003800000 */
[----:B------:R-:W1:Y:S02]  /*5c20*/  LDG.E.U8 R157, desc[UR36][R8.64+0x99] ;  /* 0x00009924089d7981 */ /* 0x000e64000c1e1100 */
[----:B-1----:R-:W-:-:S05]  /*5c30*/  PRMT R13, R157, 0x8880, RZ ;  /* 0x000088809d0d7816 */ /* 0x002fca00000000ff */
[----:B------:R-:W-:-:S07]  /*5c40*/  IMAD R14, R13, R150, RZ ;  /* 0x000000960d0e7224 */ /* 0x000fce00078e02ff */
.L_x_192:
[----:B------:R-:W-:Y:S05]  /*5c50*/  BSYNC B1 ;  /* 0x0000000000017941 */ /* 0x000fea0003800000 */
.L_x_191:
        /* <DEDUP_REMOVED lines=13> */
.L_x_194:
[----:B------:R-:W-:Y:S05]  /*5d30*/  BSYNC B1 ;  /* 0x0000000000017941 */ /* 0x000fea0003800000 */
.L_x_193:
[----:B-1----:R-:W-:Y:S01]  /*5d40*/  @!P1 IMAD R13, R70, R147, R14 ;  /* 0x00000093460d9224 */ /* 0x002fe200078e020e */
[----:B------:R-:W-:Y:S04]  /*5d50*/  BSSY B1, `(.L_x_195) ;  /* 0x0000006000017945 */ /* 0x000fe80003800000 */
[----:B------:R1:W-:Y:S01]  /*5d60*/  @!P1 STG.E.U8 desc[UR36][R6.64+0x98], R13 ;  /* 0x0000980d06009986 */ /* 0x0003e2000c101124 */
[----:B------:R-:W-:Y:S05]  /*5d70*/  @P0 BRA `(.L_x_196) ;  /* 0x00000000000c0947 */ /* 0x000fea0003800000 */
[----:B------:R-:W1:Y:S02]  /*5d80*/  LDG.E.U8 R157, desc[UR36][R10.64+0x99] ;  /* 0x000099240a9d7981 */ /* 0x000e64000c1e1100 */
[----:B-1----:R-:W-:-:S05]  /*5d90*/  PRMT R13, R157, 0x8880, RZ ;  /* 0x000088809d0d7816 */ /* 0x002fca00000000ff */
[----:B------:R-:W-:-:S07]  /*5da0*/  IMAD R14, R13, R150, RZ ;  /* 0x000000960d0e7224 */ /* 0x000fce00078e02ff */
.L_x_196:
[----:B------:R-:W-:Y:S05]  /*5db0*/  BSYNC B1 ;  /* 0x0000000000017941 */ /* 0x000fea0003800000 */
.L_x_195:
[----:B------:R-:W-:Y:S01]  /*5dc0*/  @!P0 IMAD R71, R71, R147, R14 ;  /* 0x0000009347478224 */ /* 0x000fe200078e020e */
[----:B------:R-:W-:Y:S04]  /*5dd0*/  BSSY B1, `(.L_x_197) ;  /* 0x0000006000017945 */ /* 0x000fe80003800000 */
[----:B------:R0:W-:Y:S01]  /*5de0*/  @!P0 STG.E.U8 desc[UR36][R6.64+0x99], R71 ;  /* 0x0000994706008986 */ /* 0x0001e2000c101124 */
[----:B------:R-:W-:Y:S05]  /*5df0*/  @P5 BRA `(.L_x_198) ;  /* 0x00000000000c5947 */ /* 0x000fea0003800000 */
[----:B------:R-:W1:Y:S02]  /*5e00*/  LDG.E.U8 R157, desc[UR36][R8.64+0xa0] ;  /* 0x0000a024089d7981 */ /* 0x000e64000c1e1100 */
[----:B-1----:R-:W-:-:S05]  /*5e10*/  PRMT R13, R157, 0x8880, RZ ;  /* 0x000088809d0d7816 */ /* 0x002fca00000000ff */
[----:B------:R-:W-:-:S07]  /*5e20*/  IMAD R14, R13, R150, RZ ;  /* 0x000000960d0e7224 */ /* 0x000fce00078e02ff */
.L_x_198:
[----:B------:R-:W-:Y:S05]  /*5e30*/  BSYNC B1 ;  /* 0x0000000000017941 */ /* 0x000fea0003800000 */
.L_x_197:
[----:B-1----:R-:W-:Y:S01]  /*5e40*/  @!P5 IMAD R13, R56, R147, R14 ;  /* 0x00000093380dd224 */ /* 0x002fe200078e020e */
[----:B------:R-:W-:Y:S04]  /*5e50*/  BSSY B1, `(.L_x_199) ;  /* 0x0000006000017945 */ /* 0x000fe80003800000 */
[----:B------:R1:W-:Y:S01]  /*5e60*/  @!P5 STG.E.U8 desc[UR36][R4.64+0xa0], R13 ;  /* 0x0000a00d0400d986 */ /* 0x0003e2000c101124 */
[----:B------:R-:W-:Y:S05]  /*5e70*/  @P4 BRA `(.L_x_200) ;  /* 0x00000000000c4947 */ /* 0x000fea0003800000 */
[----:B------:R-:W1:Y:S02]  /*5e80*/  LDG.E.U8 R157, desc[UR36][R8.64+0xa1] ;  /* 0x0000a124089d7981 */ /* 0x000e64000c1e1100 */
[----:B-1----:R-:W-:-:S05]  /*5e90*/  PRMT R13, R157, 0x8880, RZ ;  /* 0x000088809d0d7816 */ /* 0x002fca00000000ff */
[----:B------:R-:W-:-:S07]  /*5ea0*/  IMAD R14, R13, R150, RZ ;  /* 0x000000960d0e7224 */ /* 0x000fce00078e02ff */
.L_x_200:
[----:B------:R-:W-:Y:S05]  /*5eb0*/  BSYNC B1 ;  /* 0x0000000000017941 */ /* 0x000fea0003800000 */
.L_x_199:
        /* <DEDUP_REMOVED lines=13> */
.L_x_202:
[----:B------:R-:W-:Y:S05]  /*5f90*/  BSYNC B1 ;  /* 0x0000000000017941 */ /* 0x000fea0003800000 */
.L_x_201:
[----:B-1----:R-:W-:Y:S01]  /*5fa0*/  @!P3 IMAD R13, R58, R147, R14 ;  /* 0x000000933a0db224 */ /* 0x002fe200078e020e */
[----:B------:R-:W-:Y:S04]  /*5fb0*/  BSSY B1, `(.L_x_203) ;  /* 0x0000006000017945 */ /* 0x000fe80003800000 */
[----:B------:R1:W-:Y:S01]  /*5fc0*/  @!P3 STG.E.U8 desc[UR36][R6.64+0xa0], R13 ;  /* 0x0000a00d0600b986 */ /* 0x0003e2000c101124 */
[----:B------:R-:W-:Y:S05]  /*5fd0*/  @P2 BRA `(.L_x_204) ;  /* 0x00000000000c2947 */ /* 0x000fea0003800000 */
[----:B------:R-:W1:Y:S02]  /*5fe0*/  LDG.E.U8 R157, desc[UR36][R10.64+0xa1] ;  /* 0x0000a1240a9d7981 */ /* 0x000e64000c1e1100 */
[----:B-1----:R-:W-:-:S05]  /*5ff0*/  PRMT R13, R157, 0x8880, RZ ;  /* 0x000088809d0d7816 */ /* 0x002fca00000000ff */
[----:B------:R-:W-:-:S07]  /*6000*/  IMAD R14, R13, R150, RZ ;  /* 0x000000960d0e7224 */ /* 0x000fce00078e02ff */
.L_x_204:
[----:B------:R-:W-:Y:S05]  /*6010*/  BSYNC B1 ;  /* 0x0000000000017941 */ /* 0x000fea0003800000 */
.L_x_203:
[----:B------:R-:W-:Y:S01]  /*6020*/  @!P2 IMAD R59, R59, R147, R14 ;  /* 0x000000933b3ba224 */ /* 0x000fe200078e020e */
[----:B------:R-:W-:Y:S04]  /*6030*/  BSSY B1, `(.L_x_205) ;  /* 0x0000006000017945 */ /* 0x000fe80003800000 */
[----:B------:R0:W-:Y:S01]  /*6040*/  @!P2 STG.E.U8 desc[UR36][R6.64+0xa1], R59 ;  /* 0x0000a13b0600a986 */ /* 0x0001e2000c101124 */
[----:B------:R-:W-:Y:S05]  /*6050*/  @P5 BRA `(.L_x_206) ;  /* 0x00000000000c5947 */ /* 0x000fea0003800000 */
[----:B------:R-:W1:Y:S02]  /*6060*/  LDG.E.U8 R157, desc[UR36][R8.64+0xa8] ;  /* 0x0000a824089d7981 */ /* 0x000e64000c1e1100 */
[----:B-1----:R-:W-:-:S05]  /*6070*/  PRMT R13, R157, 0x8880, RZ ;  /* 0x000088809d0d7816 */ /* 0x002fca00000000ff */
[----:B------:R-:W-:-:S07]  /*6080*/  IMAD R14, R13, R150, RZ ;  /* 0x000000960d0e7224 */ /* 0x000fce00078e02ff */
.L_x_206:
[----:B------:R-:W-:Y:S05]  /*6090*/  BSYNC B1 ;  /* 0x0000000000017941 */ /* 0x000fea0003800000 */
.L_x_205:
[----:B-1----:R-:W-:Y:S01]  /*60a0*/  @!P5 IMAD R13, R60, R147, R14 ;  /* 0x000000933c0dd224 */ /* 0x002fe200078e020e */
[----:B------:R-:W-:Y:S04]  /*60b0*/  BSSY B1, `(.L_x_207) ;  /* 0x0000006000017945 */ /* 0x000fe80003800000 */
[----:B------:R1:W-:Y:S01]  /*60c0*/  @!P5 STG.E.U8 desc[UR36][R4.64+0xa8], R13 ;  /* 0x0000a80d0400d986 */ /* 0x0003e2000c101124 */
[----:B------:R-:W-:Y:S05]  /*60d0*/  @P4 BRA `(.L_x_208) ;  /* 0x00000000000c4947 */ /* 0x000fea0003800000 */
[----:B------:R-:W1:Y:S02]  /*60e0*/  LDG.E.U8 R157, desc[UR36][R8.64+0xa9] ;  /* 0x0000a924089d7981 */ /* 0x000e64000c1e1100 */
[----:B-1----:R-:W-:-:S05]  /*60f0*/  PRMT R13, R157, 0x8880, RZ ;  /* 0x000088809d0d7816 */ /* 0x002fca00000000ff */
[----:B------:R-:W-:-:S07]  /*6100*/  IMAD R14, R13, R150, RZ ;  /* 0x000000960d0e7224 */ /* 0x000fce00078e02ff */
.L_x_208:
[----:B------:R-:W-:Y:S05]  /*6110*/  BSYNC B1 ;  /* 0x0000000000017941 */ /* 0x000fea0003800000 */
.L_x_207:
        /* <DEDUP_REMOVED lines=13> */
.L_x_210:
[----:B------:R-:W-:Y:S05]  /*61f0*/  BSYNC B1 ;  /* 0x0000000000017941 */ /* 0x000fea0003800000 */
.L_x_209:
[----:B-1----:R-:W-:Y:S01]  /*6200*/  @!P1 IMAD R13, R62, R147, R14 ;  /* 0x000000933e0d9224 */ /* 0x002fe200078e020e */
[----:B------:R-:W-:Y:S04]  /*6210*/  BSSY B1, `(.L_x_211) ;  /* 0x0000006000017945 */ /* 0x000fe80003800000 */
[----:B------:R1:W-:Y:S01]  /*6220*/  @!P1 STG.E.U8 desc[UR36][R6.64+0xa8], R13 ;  /* 0x0000a80d06009986 */ /* 0x0003e2000c101124 */
[----:B------:R-:W-:Y:S05]  /*6230*/  @P0 BRA `(.L_x_212) ;  /* 0x00000000000c0947 */ /* 0x000fea0003800000 */
[----:B------:R-:W1:Y:S02]  /*6240*/  LDG.E.U8 R157, desc[UR36][R10.64+0xa9] ;  /* 0x0000a9240a9d7981 */ /* 0x000e64000c1e1100 */
[----:B-1----:R-:W-:-:S05]  /*6250*/  PRMT R13, R157, 0x8880, RZ ;  /* 0x000088809d0d7816 */ /* 0x002fca00000000ff */
[----:B------:R-:W-:-:S07]  /*6260*/  IMAD R14, R13, R150, RZ ;  /* 0x000000960d0e7224 */ /* 0x000fce00078e02ff */
.L_x_212:
[----:B------:R-:W-:Y:S05]  /*6270*/  BSYNC B1 ;  /* 0x0000000000017941 */ /* 0x000fea0003800000 */
.L_x_211:
[----:B------:R-:W-:Y:S01]  /*6280*/  @!P0 IMAD R63, R63, R147, R14 ;  /* 0x000000933f3f8224 */ /* 0x000fe200078e020e */
[----:B------:R-:W-:Y:S04]  /*6290*/  BSSY B1, `(.L_x_213) ;  /* 0x0000006000017945 */ /* 0x000fe80003800000 */
[----:B------:R0:W-:Y:S01]  /*62a0*/  @!P0 STG.E.U8 desc[UR36][R6.64+0xa9], R63 ;  /* 0x0000a93f06008986 */ /* 0x0001e2000c101124 */
[----:B------:R-:W-:Y:S05]  /*62b0*/  @P5 BRA `(.L_x_214) ;  /* 0x00000000000c5947 */ /* 0x000fea0003800000 */
[----:B------:R-:W1:Y:S02]  /*62c0*/  LDG.E.U8 R157, desc[UR36][R8.64+0xb0] ;  /* 0x0000b024089d7981 */ /* 0x000e64000c1e1100 */
[----:B-1----:R-:W-:-:S05]  /*62d0*/  PRMT R13, R157, 0x8880, RZ ;  /* 0x000088809d0d7816 */ /* 0x002fca00000000ff */
[----:B------:R-:W-:-:S07]  /*62e0*/  IMAD R14, R13, R150, RZ ;  /* 0x000000960d0e7224 */ /* 0x000fce00078e02ff */
.L_x_214:
[----:B------:R-:W-:Y:S05]  /*62f0*/  BSYNC B1 ;  /* 0x0000000000017941 */ /* 0x000fea0003800000 */
.L_x_213:
[----:B-1----:R-:W-:Y:S01]  /*6300*/  @!P5 IMAD R13, R48, R147, R14 ;  /* 0x00000093300dd224 */ /* 0x002fe200078e020e */
[----:B------:R-:W-:Y:S04]  /*6310*/  BSSY B1, `(.L_x_215) ;  /* 0x0000006000017945 */ /* 0x000fe80003800000 */
[----:B------:R1:W-:Y:S01]  /*6320*/  @!P5 STG.E.U8 desc[UR36][R4.64+0xb0], R13 ;  /* 0x0000b00d0400d986 */ /* 0x0003e2000c101124 */
[----:B------:R-:W-:Y:S05]  /*6330*/  @P4 BRA `(.L_x_216) ;  /* 0x00000000000c4947 */ /* 0x000fea0003800000 */
[----:B------:R-:W1:Y:S02]  /*6340*/  LDG.E.U8 R157, desc[UR36][R8.64+0xb1] ;  /* 0x0000b124089d7981 */ /* 0x000e64000c1e1100 */
[----:B-1----:R-:W-:-:S05]  /*6350*/  PRMT R13, R157, 0x8880, RZ ;  /* 0x000088809d0d7816 */ /* 0x002fca00000000ff */
[----:B------:R-:W-:-:S07]  /*6360*/  IMAD R14, R13, R150, RZ ;  /* 0x000000960d0e7224 */ /* 0x000fce00078e02ff */
.L_x_216:
[----:B------:R-:W-:Y:S05]  /*6370*/  BSYNC B1 ;  /* 0x0000000000017941 */ /* 0x000fea0003800000 */
.L_x_215:
        /* <DEDUP_REMOVED lines=13> */
.L_x_218:
[----:B------:R-:W-:Y:S05]  /*6450*/  BSYNC B1 ;  /* 0x0000000000017941 */ /* 0x000fea0003800000 */
.L_x_217:
[----:B-1----:R-:W-:Y:S01]  /*6460*/  @!P3 IMAD R13, R50, R147, R14 ;  /* 0x00000093320db224 */ /* 0x002fe200078e020e */
[----:B------:R-:W-:Y:S04]  /*6470*/  BSSY B1, `(.L_x_219) ;  /* 0x0000006000017945 */ /* 0x000fe80003800000 */
[----:B------:R1:W-:Y:S01]  /*6480*/  @!P3 STG.E.U8 desc[UR36][R6.64+0xb0], R13 ;  /* 0x0000b00d0600b986 */ /* 0x0003e2000c101124 */
[----:B------:R-:W-:Y:S05]  /*6490*/  @P2 BRA `(.L_x_220) ;  /* 0x00000000000c2947 */ /* 0x000fea0003800000 */
[----:B------:R-:W1:Y:S02]  /*64a0*/  LDG.E.U8 R157, desc[UR36][R10.64+0xb1] ;  /* 0x0000b1240a9d7981 */ /* 0x000e64000c1e1100 */
[----:B-1----:R-:W-:-:S05]  /*64b0*/  PRMT R13, R157, 0x8880, RZ ;  /* 0x000088809d0d7816 */ /* 0x002fca00000000ff */
[----:B------:R-:W-:-:S07]  /*64c0*/  IMAD R14, R13, R150, RZ ;  /* 0x000000960d0e7224 */ /* 0x000fce00078e02ff */
.L_x_220:
[----:B------:R-:W-:Y:S05]  /*64d0*/  BSYNC B1 ;  /* 0x0000000000017941 */ /* 0x000fea0003800000 */
.L_x_219:
[----:B------:R-:W-:Y:S01]  /*64e0*/  @!P2 IMAD R51, R51, R147, R14 ;  /* 0x000000933333a224 */ /* 0x000fe200078e020e */
[----:B------:R-:W-:Y:S04]  /*64f0*/  BSSY B1, `(.L_x_221) ;  /* 0x0000006000017945 */ /* 0x000fe80003800000 */
[----:B------:R0:W-:Y:S01]  /*6500*/  @!P2 STG.E.U8 desc[UR36][R6.64+0xb1], R51 ;  /* 0x0000b1330600a986 */ /* 0x0001e2000c101124 */
[----:B------:R-:W-:Y:S05]  /*6510*/  @P5 BRA `(.L_x_222) ;  /* 0x00000000000c5947 */ /* 0x000fea0003800000 */
[----:B------:R-:W1:Y:S02]  /*6520*/  LDG.E.U8 R157, desc[UR36][R8.64+0xb8] ;  /* 0x0000b824089d7981 */ /* 0x000e64000c1e1100 */
[----:B-1----:R-:W-:-:S05]  /*6530*/  PRMT R13, R157, 0x8880, RZ ;  /* 0x000088809d0d7816 */ /* 0x002fca00000000ff */
[----:B------:R-:W-:-:S07]  /*6540*/  IMAD R14, R13, R150, RZ ;  /* 0x000000960d0e7224 */ /* 0x000fce00078e02ff */
.L_x_222:
[----:B------:R-:W-:Y:S05]  /*6550*/  BSYNC B1 ;  /* 0x0000000000017941 */ /* 0x000fea0003800000 */
.L_x_221:
[----:B-1----:R-:W-:Y:S01]  /*6560*/  @!P5 IMAD R13, R52, R147, R14 ;  /* 0x00000093340dd224 */ /* 0x002fe200078e020e */
[----:B------:R-:W-:Y:S04]  /*6570*/  BSSY B1, `(.L_x_223) ;  /* 0x0000006000017945 */ /* 0x000fe80003800000 */
[----:B------:R1:W-:Y:S01]  /*6580*/  @!P5 STG.E.U8 desc[UR36][R4.64+0xb8], R13 ;  /* 0x0000b80d0400d986 */ /* 0x0003e2000c101124 */
[----:B------:R-:W-:Y:S05]  /*6590*/  @P4 BRA `(.L_x_224) ;  /* 0x00000000000c4947 */ /* 0x000fea0003800000 */
[----:B------:R-:W1:Y:S02]  /*65a0*/  LDG.E.U8 R157, desc[UR36][R8.64+0xb9] ;  /* 0x0000b924089d7981 */ /* 0x000e64000c1e1100 */
[----:B-1----:R-:W-:-:S05]  /*65b0*/  PRMT R13, R157, 0x8880, RZ ;  /* 0x000088809d0d7816 */ /* 0x002fca00000000ff */
[----:B------:R-:W-:-:S07]  /*65c0*/  IMAD R14, R13, R150, RZ ;  /* 0x000000960d0e7224 */ /* 0x000fce00078e02ff */
.L_x_224:
[----:B------:R-:W-:Y:S05]  /*65d0*/  BSYNC B1 ;  /* 0x0000000000017941 */ /* 0x000fea0003800000 */
.L_x_223:
        /* <DEDUP_REMOVED lines=13> */
.L_x_226:
[----:B------:R-:W-:Y:S05]  /*66b0*/  BSYNC B1 ;  /* 0x0000000000017941 */ /* 0x000fea0003800000 */
.L_x_225:
[----:B-1----:R-:W-:Y:S01]  /*66c0*/  @!P1 IMAD R13, R54, R147, R14 ;  /* 0x00000093360d9224 */ /* 0x002fe200078e020e */
[----:B------:R-:W-:Y:S04]  /*66d0*/  BSSY B1, `(.L_x_227) ;  /* 0x0000006000017945 */ /* 0x000fe80003800000 */
[----:B------:R1:W-:Y:S01]  /*66e0*/  @!P1 STG.E.U8 desc[UR36][R6.64+0xb8], R13 ;  /* 0x0000b80d06009986 */ /* 0x0003e2000c101124 */
[----:B------:R-:W-:Y:S05]  /*66f0*/  @P0 BRA `(.L_x_228) ;  /* 0x00000000000c0947 */ /* 0x000fea0003800000 */
[----:B------:R-:W1:Y:S02]  /*6700*/  LDG.E.U8 R157, desc[UR36][R10.64+0xb9] ;  /* 0x0000b9240a9d7981 */ /* 0x000e64000c1e1100 */
[----:B-1----:R-:W-:-:S05]  /*6710*/  PRMT R13, R157, 0x8880, RZ ;  /* 0x000088809d0d7816 */ /* 0x002fca00000000ff */
[----:B------:R-:W-:-:S07]  /*6720*/  IMAD R14, R13, R150, RZ ;  /* 0x000000960d0e7224 */ /* 0x000fce00078e02ff */
.L_x_228:
[----:B------:R-:W-:Y:S05]  /*6730*/  BSYNC B1 ;  /* 0x0000000000017941 */ /* 0x000fea0003800000 */
.L_x_227:
[----:B------:R-:W-:Y:S01]  /*6740*/  @!P0 IMAD R55, R55, R147, R14 ;  /* 0x0000009337378224 */ /* 0x000fe200078e020e */
[----:B------:R-:W-:Y:S04]  /*6750*/  BSSY B1, `(.L_x_229) ;  /* 0x0000006000017945 */ /* 0x000fe80003800000 */
[----:B------:R0:W-:Y:S01]  /*6760*/  @!P0 STG.E.U8 desc[UR36][R6.64+0xb9], R55 ;  /* 0x0000b93706008986 */ /* 0x0001e2000c101124 */
[----:B------:R-:W-:Y:S05]  /*6770*/  @P5 BRA `(.L_x_230) ;  /* 0x00000000000c5947 */ /* 0x000fea0003800000 */
[----:B------:R-:W1:Y:S02]  /*6780*/  LDG.E.U8 R157, desc[UR36][R8.64+0xc0] ;  /* 0x0000c024089d7981 */ /* 0x000e64000c1e1100 */
[----:B-1----:R-:W-:-:S05]  /*6790*/  PRMT R13, R157, 0x8880, RZ ;  /* 0x000088809d0d7816 */ /* 0x002fca00000000ff */
[----:B------:R-:W-:-:S07]  /*67a0*/  IMAD R14, R13, R150, RZ ;  /* 0x000000960d0e7224 */ /* 0x000fce00078e02ff */
.L_x_230:
[----:B------:R-:W-:Y:S05]  /*67b0*/  BSYNC B1 ;  /* 0x0000000000017941 */ /* 0x000fea0003800000 */
.L_x_229:
[----:B-1----:R-:W-:Y:S01]  /*67c0*/  @!P5 IMAD R13, R40, R147, R14 ;  /* 0x00000093280dd224 */ /* 0x002fe200078e020e */
[----:B------:R-:W-:Y:S04]  /*67d0*/  BSSY B1, `(.L_x_231) ;  /* 0x0000006000017945 */ /* 0x000fe80003800000 */
[----:B------:R1:W-:Y:S01]  /*67e0*/  @!P5 STG.E.U8 desc[UR36][R4.64+0xc0], R13 ;  /* 0x0000c00d0400d986 */ /* 0x0003e2000c101124 */
[----:B------:R-:W-:Y:S05]  /*67f0*/  @P4 BRA `(.L_x_232) ;  /* 0x00000000000c4947 */ /* 0x000fea0003800000 */
[----:B------:R-:W1:Y:S02]  /*6800*/  LDG.E.U8 R157, desc[UR36][R8.64+0xc1] ;  /* 0x0000c124089d7981 */ /* 0x000e64000c1e1100 */
[----:B-1----:R-:W-:-:S05]  /*6810*/  PRMT R13, R157, 0x8880, RZ ;  /* 0x000088809d0d7816 */ /* 0x002fca00000000ff */
[----:B------:R-:W-:-:S07]  /*6820*/  IMAD R14, R13, R150, RZ ;  /* 0x000000960d0e7224 */ /* 0x000fce00078e02ff */
.L_x_232:
[----:B------:R-:W-:Y:S05]  /*6830*/  BSYNC B1 ;  /* 0x0000000000017941 */ /* 0x000fea0003800000 */
.L_x_231:
        /* <DEDUP_REMOVED lines=13> */
.L_x_234:
[----:B------:R-:W-:Y:S05]  /*6910*/  BSYNC B1 ;  /* 0x0000000000017941 */ /* 0x000fea0003800000 */
.L_x_233:
[----:B-1----:R-:W-:Y:S01]  /*6920*/  @!P3 IMAD R13, R42, R147, R14 ;  /* 0x000000932a0db224 */ /* 0x002fe200078e020e */
[----:B------:R-:W-:Y:S04]  /*6930*/  BSSY B1, `(.L_x_235) ;  /* 0x0000006000017945 */ /* 0x000fe80003800000 */
[----:B------:R1:W-:Y:S01]  /*6940*/  @!P3 STG.E.U8 desc[UR36][R6.64+0xc0], R13 ;  /* 0x0000c00d0600b986 */ /* 0x0003e2000c101124 */
[----:B------:R-:W-:Y:S05]  /*6950*/  @P2 BRA `(.L_x_236) ;  /* 0x00000000000c2947 */ /* 0x000fea0003800000 */
[----:B------:R-:W1:Y:S02]  /*6960*/  LDG.E.U8 R157, desc[UR36][R10.64+0xc1] ;  /* 0x0000c1240a9d7981 */ /* 0x000e64000c1e1100 */
[----:B-1----:R-:W-:-:S05]  /*6970*/  PRMT R13, R157, 0x8880, RZ ;  /* 0x000088809d0d7816 */ /* 0x002fca00000000ff */
[----:B------:R-:W-:-:S07]  /*6980*/  IMAD R14, R13, R150, RZ ;  /* 0x000000960d0e7224 */ /* 0x000fce00078e02ff */
.L_x_236:
[----:B------:R-:W-:Y:S05]  /*6990*/  BSYNC B1 ;  /* 0x0000000000017941 */ /* 0x000fea0003800000 */
.L_x_235:
[----:B------:R-:W-:Y:S01]  /*69a0*/  @!P2 IMAD R43, R43, R147, R14 ;  /* 0x000000932b2ba224 */ /* 0x000fe200078e020e */
[----:B------:R-:W-:Y:S04]  /*69b0*/  BSSY B1, `(.L_x_237) ;  /* 0x0000006000017945 */ /* 0x000fe80003800000 */
[----:B------:R0:W-:Y:S01]  /*69c0*/  @!P2 STG.E.U8 desc[UR36][R6.64+0xc1], R43 ;  /* 0x0000c12b0600a986 */ /* 0x0001e2000c101124 */
[----:B------:R-:W-:Y:S05]  /*69d0*/  @P5 BRA `(.L_x_238) ;  /* 0x00000000000c5947 */ /* 0x000fea0003800000 */
[----:B------:R-:W1:Y:S02]  /*69e0*/  LDG.E.U8 R157, desc[UR36][R8.64+0xc8] ;  /* 0x0000c824089d7981 */ /* 0x000e64000c1e1100 */
[----:B-1----:R-:W-:-:S05]  /*69f0*/  PRMT R13, R157, 0x8880, RZ ;  /* 0x000088809d0d7816 */ /* 0x002fca00000000ff */
[----:B------:R-:W-:-:S07]  /*6a00*/  IMAD R14, R13, R150, RZ ;  /* 0x000000960d0e7224 */ /* 0x000fce00078e02ff */
.L_x_238:
[----:B------:R-:W-:Y:S05]  /*6a10*/  BSYNC B1 ;  /* 0x0000000000017941 */ /* 0x000fea0003800000 */
.L_x_237:
[----:B-1----:R-:W-:Y:S01]  /*6a20*/  @!P5 IMAD R13, R44, R147, R14 ;  /* 0x000000932c0dd224 */ /* 0x002fe200078e020e */
[----:B------:R-:W-:Y:S04]  /*6a30*/  BSSY B1, `(.L_x_239) ;  /* 0x0000006000017945 */ /* 0x000fe80003800000 */
[----:B------:R1:W-:Y:S01]  /*6a40*/  @!P5 STG.E.U8 desc[UR36][R4.64+0xc8], R13 ;  /* 0x0000c80d0400d986 */ /* 0x0003e2000c101124 */
[----:B------:R-:W-:Y:S05]  /*6a50*/  @P4 BRA `(.L_x_240) ;  /* 0x00000000000c4947 */ /* 0x000fea0003800000 */
[----:B------:R-:W1:Y:S02]  /*6a60*/  LDG.E.U8 R157, desc[UR36][R8.64+0xc9] ;  /* 0x0000c924089d7981 */ /* 0x000e64000c1e1100 */
[----:B-1----:R-:W-:-:S05]  /*6a70*/  PRMT R13, R157, 0x8880, RZ ;  /* 0x000088809d0d7816 */ /* 0x002fca00000000ff */
[----:B------:R-:W-:-:S07]  /*6a80*/  IMAD R14, R13, R150, RZ ;  /* 0x000000960d0e7224 */ /* 0x000fce00078e02ff */
.L_x_240:
[----:B------:R-:W-:Y:S05]  /*6a90*/  BSYNC B1 ;  /* 0x0000000000017941 */ /* 0x000fea0003800000 */
.L_x_239:
        /* <DEDUP_REMOVED lines=13> */
.L_x_242:
[----:B------:R-:W-:Y:S05]  /*6b70*/  BSYNC B1 ;  /* 0x0000000000017941 */ /* 0x000fea0003800000 */
.L_x_241:
[----:B-1----:R-:W-:Y:S01]  /*6b80*/  @!P1 IMAD R13, R46, R147, R14 ;  /* 0x000000932e0d9224 */ /* 0x002fe200078e020e */
[----:B------:R-:W-:Y:S04]  /*6b90*/  BSSY B1, `(.L_x_243) ;  /* 0x0000006000017945 */ /* 0x000fe80003800000 */
[----:B------:R1:W-:Y:S01]  /*6ba0*/  @!P1 STG.E.U8 desc[UR36][R6.64+0xc8], R13 ;  /* 0x0000c80d06009986 */ /* 0x0003e2000c101124 */
[----:B------:R-:W-:Y:S05]  /*6bb0*/  @P4 BRA `(.L_x_244) ;  /* 0x00000000000c4947 */ /* 0x000fea0003800000 */
[----:B------:R-:W1:Y:S02]  /*6bc0*/  LDG.E.U8 R157, desc[UR36][R10.64+0xc9] ;  /* 0x0000c9240a9d7981 */ /* 0x000e64000c1e1100 */
[----:B-1----:R-:W-:-:S05]  /*6bd0*/  PRMT R13, R157, 0x8880, RZ ;  /* 0x000088809d0d7816 */ /* 0x002fca00000000ff */
[----:B------:R-:W-:-:S07]  /*6be0*/  IMAD R14, R13, R150, RZ ;  /* 0x000000960d0e7224 */ /* 0x000fce00078e02ff */
.L_x_244:
[----:B------:R-:W-:Y:S05]  /*6bf0*/  BSYNC B1 ;  /* 0x0000000000017941 */ /* 0x000fea0003800000 */
.L_x_243:
[----:B------:R-:W-:Y:S01]  /*6c00*/  @!P4 IMAD R47, R47, R147, R14 ;  /* 0x000000932f2fc224 */ /* 0x000fe200078e020e */
[----:B------:R-:W-:Y:S04]  /*6c10*/  BSSY B1, `(.L_x_245) ;  /* 0x0000006000017945 */ /* 0x000fe80003800000 */
[----:B------:R0:W-:Y:S01]  /*6c20*/  @!P4 STG.E.U8 desc[UR36][R6.64+0xc9], R47 ;  /* 0x0000c92f0600c986 */ /* 0x0001e2000c101124 */
[----:B------:R-:W-:Y:S05]  /*6c30*/  @P5 BRA `(.L_x_246) ;  /* 0x00000000000c5947 */ /* 0x000fea0003800000 */
[----:B------:R-:W1:Y:S02]  /*6c40*/  LDG.E.U8 R157, desc[UR36][R8.64+0xd0] ;  /* 0x0000d024089d7981 */ /* 0x000e64000c1e1100 */
[----:B-1----:R-:W-:-:S05]  /*6c50*/  PRMT R13, R157, 0x8880, RZ ;  /* 0x000088809d0d7816 */ /* 0x002fca00000000ff */
[----:B------:R-:W-:-:S07]  /*6c60*/  IMAD R14, R13, R150, RZ ;  /* 0x000000960d0e7224 */ /* 0x000fce00078e02ff */
.L_x_246:
[----:B------:R-:W-:Y:S05]  /*6c70*/  BSYNC B1 ;  /* 0x0000000000017941 */ /* 0x000fea0003800000 */
.L_x_245:
[----:B-1----:R-:W-:Y:S01]  /*6c80*/  @!P5 IMAD R13, R32, R147, R14 ;  /* 0x00000093200dd224 */ /* 0x002fe200078e020e */
[----:B------:R-:W-:Y:S04]  /*6c90*/  BSSY B1, `(.L_x_247) ;  /* 0x0000006000017945 */ /* 0x000fe80003800000 */
[----:B------:R1:W-:Y:S01]  /*6ca0*/  @!P5 STG.E.U8 desc[UR36][R4.64+0xd0], R13 ;  /* 0x0000d00d0400d986 */ /* 0x0003e2000c101124 */
[----:B------:R-:W-:Y:S05]  /*6cb0*/  @P0 BRA `(.L_x_248) ;  /* 0x00000000000c0947 */ /* 0x000fea0003800000 */
[----:B------:R-:W1:Y:S02]  /*6cc0*/  LDG.E.U8 R157, desc[UR36][R8.64+0xd1] ;  /* 0x0000d124089d7981 */ /* 0x000e64000c1e1100 */
[----:B-1----:R-:W-:-:S05]  /*6cd0*/  PRMT R13, R157, 0x8880, RZ ;  /* 0x000088809d0d7816 */ /* 0x002fca00000000ff */
[----:B------:R-:W-:-:S07]  /*6ce0*/  IMAD R14, R13, R150, RZ ;  /* 0x000000960d0e7224 */ /* 0x000fce00078e02ff */
.L_x_248:
[----:B------:R-:W-:Y:S05]  /*6cf0*/  BSYNC B1 ;  /* 0x0000000000017941 */ /* 0x000fea0003800000 */
.L_x_247:
        /* <DEDUP_REMOVED lines=13> */
.L_x_250:
[----:B------:R-:W-:Y:S05]  /*6dd0*/  BSYNC B1 ;  /* 0x0000000000017941 */ /* 0x000fea0003800000 */
.L_x_249:
[----:B-1----:R-:W-:Y:S01]  /*6de0*/  @!P3 IMAD R13, R34, R147, R14 ;  /* 0x00000093220db224 */ /* 0x002fe200078e020e */
[----:B------:R-:W-:Y:S04]  /*6df0*/  BSSY B1, `(.L_x_251) ;  /* 0x0000006000017945 */ /* 0x000fe80003800000 */
[----:B------:R1:W-:Y:S01]  /*6e00*/  @!P3 STG.E.U8 desc[UR36][R6.64+0xd0], R13 ;  /* 0x0000d00d0600b986 */ /* 0x0003e2000c101124 */
[----:B------:R-:W-:Y:S05]  /*6e10*/  @P2 BRA `(.L_x_252) ;  /* 0x00000000000c2947 */ /* 0x000fea0003800000 */
[----:B------:R-:W1:Y:S02]  /*6e20*/  LDG.E.U8 R157, desc[UR36][R10.64+0xd1] ;  /* 0x0000d1240a9d7981 */ /* 0x000e64000c1e1100 */
[----:B-1----:R-:W-:-:S05]  /*6e30*/  PRMT R13, R157, 0x8880, RZ ;  /* 0x000088809d0d7816 */ /* 0x002fca00000000ff */
[----:B------:R-:W-:-:S07]  /*6e40*/  IMAD R14, R13, R150, RZ ;  /* 0x000000960d0e7224 */ /* 0x000fce00078e02ff */
.L_x_252:
[----:B------:R-:W-:Y:S05]  /*6e50*/  BSYNC B1 ;  /* 0x0000000000017941 */ /* 0x000fea0003800000 */
.L_x_251:
[----:B------:R-:W-:Y:S01]  /*6e60*/  @!P2 IMAD R35, R35, R147, R14 ;  /* 0x000000932323a224 */ /* 0x000fe200078e020e */
[----:B------:R-:W-:Y:S04]  /*6e70*/  BSSY B1, `(.L_x_253) ;  /* 0x0000006000017945 */ /* 0x000fe80003800000 */
[----:B------:R0:W-:Y:S01]  /*6e80*/  @!P2 STG.E.U8 desc[UR36][R6.64+0xd1], R35 ;  /* 0x0000d1230600a986 */ /* 0x0001e2000c101124 */
[----:B------:R-:W-:Y:S05]  /*6e90*/  @P0 BRA `(.L_x_254) ;  /* 0x00000000000c0947 */ /* 0x000fea0003800000 */
[----:B------:R-:W1:Y:S02]  /*6ea0*/  LDG.E.U8 R157, desc[UR36][R8.64+0xd8] ;  /* 0x0000d824089d7981 */ /* 0x000e64000c1e1100 */
[----:B-1----:R-:W-:-:S05]  /*6eb0*/  PRMT R13, R157, 0x8880, RZ ;  /* 0x000088809d0d7816 */ /* 0x002fca00000000ff */
[----:B------:R-:W-:-:S07]  /*6ec0*/  IMAD R14, R13, R150, RZ ;  /* 0x000000960d0e7224 */ /* 0x000fce00078e02ff */
.L_x_254:
[----:B------:R-:W-:Y:S05]  /*6ed0*/  BSYNC B1 ;  /* 0x0000000000017941 */ /* 0x000fea0003800000 */
.L_x_253:
[----:B-1----:R-:W-:Y:S01]  /*6ee0*/  @!P0 IMAD R13, R36, R147, R14 ;  /* 0x00000093240d8224 */ /* 0x002fe200078e020e */
[----:B------:R-:W-:Y:S04]  /*6ef0*/  BSSY B1, `(.L_x_255) ;  /* 0x0000006000017945 */ /* 0x000fe80003800000 */
[----:B------:R1:W-:Y:S01]  /*6f00*/  @!P0 STG.E.U8 desc[UR36][R4.64+0xd8], R13 ;  /* 0x0000d80d04008986 */ /* 0x0003e2000c101124 */
[----:B------:R-:W-:Y:S05]  /*6f10*/  @P5 BRA `(.L_x_256) ;  /* 0x00000000000c5947 */ /* 0x000fea0003800000 */
[----:B------:R-:W1:Y:S02]  /*6f20*/  LDG.E.U8 R157, desc[UR36][R8.64+0xd9] ;  /* 0x0000d924089d7981 */ /* 0x000e64000c1e1100 */
[----:B-1----:R-:W-:-:S05]  /*6f30*/  PRMT R13, R157, 0x8880, RZ ;  /* 0x000088809d0d7816 */ /* 0x002fca00000000ff */
[----:B------:R-:W-:-:S07]  /*6f40*/  IMAD R14, R13, R150, RZ ;  /* 0x000000960d0e7224 */ /* 0x000fce00078e02ff */
.L_x_256:
[----:B------:R-:W-:Y:S05]  /*6f50*/  BSYNC B1 ;  /* 0x0000000000017941 */ /* 0x000fea0003800000 */
.L_x_255:
        /* <DEDUP_REMOVED lines=13> */
.L_x_258:
[----:B------:R-:W-:Y:S05]  /*7030*/  BSYNC B1 ;  /* 0x0000000000017941 */ /* 0x000fea0003800000 */
.L_x_257:
[----:B-1----:R-:W-:Y:S01]  /*7040*/  @!P4 IMAD R13, R38, R147, R14 ;  /* 0x00000093260dc224 */ /* 0x002fe200078e020e */
[----:B------:R-:W-:Y:S04]  /*7050*/  BSSY B1, `(.L_x_259) ;  /* 0x0000006000017945 */ /* 0x000fe80003800000 */
[----:B------:R1:W-:Y:S01]  /*7060*/  @!P4 STG.E.U8 desc[UR36][R6.64+0xd8], R13 ;  /* 0x0000d80d0600c986 */ /* 0x0003e2000c101124 */
[----:B------:R-:W-:Y:S05]  /*7070*/  @P1 BRA `(.L_x_260) ;  /* 0x00000000000c1947 */ /* 0x000fea0003800000 */
[----:B------:R-:W1:Y:S02]  /*7080*/  LDG.E.U8 R157, desc[UR36][R10.64+0xd9] ;  /* 0x0000d9240a9d7981 */ /* 0x000e64000c1e1100 */
[----:B-1----:R-:W-:-:S05]  /*7090*/  PRMT R13, R157, 0x8880, RZ ;  /* 0x000088809d0d7816 */ /* 0x002fca00000000ff */
[----:B------:R-:W-:-:S07]  /*70a0*/  IMAD R14, R13, R150, RZ ;  /* 0x000000960d0e7224 */ /* 0x000fce00078e02ff */
.L_x_260:
[----:B------:R-:W-:Y:S05]  /*70b0*/  BSYNC B1 ;  /* 0x0000000000017941 */ /* 0x000fea0003800000 */
.L_x_259:
[----:B------:R-:W-:Y:S01]  /*70c0*/  @!P1 IMAD R39, R39, R147, R14 ;  /* 0x0000009327279224 */ /* 0x000fe200078e020e */
[----:B------:R-:W-:Y:S04]  /*70d0*/  BSSY B1, `(.L_x_261) ;  /* 0x0000006000017945 */ /* 0x000fe80003800000 */
[----:B------:R0:W-:Y:S01]  /*70e0*/  @!P1 STG.E.U8 desc[UR36][R6.64+0xd9], R39 ;  /* 0x0000d92706009986 */ /* 0x0001e2000c101124 */
[----:B------:R-:W-:Y:S05]  /*70f0*/  @P3 BRA `(.L_x_262) ;  /* 0x00000000000c3947 */ /* 0x000fea0003800000 */
[----:B------:R-:W1:Y:S02]  /*7100*/  LDG.E.U8 R157, desc[UR36][R8.64+0xe0] ;  /* 0x0000e024089d7981 */ /* 0x000e64000c1e1100 */
[----:B-1----:R-:W-:-:S05]  /*7110*/  PRMT R13, R157, 0x8880, RZ ;  /* 0x000088809d0d7816 */ /* 0x002fca00000000ff */
[----:B------:R-:W-:-:S07]  /*7120*/  IMAD R14, R13, R150, RZ ;  /* 0x000000960d0e7224 */ /* 0x000fce00078e02ff */
.L_x_262:
[----:B------:R-:W-:Y:S05]  /*7130*/  BSYNC B1 ;  /* 0x0000000000017941 */ /* 0x000fea0003800000 */
.L_x_261:
[----:B-1----:R-:W-:Y:S01]  /*7140*/  @!P3 IMAD R13, R24, R147, R14 ;  /* 0x00000093180db224 */ /* 0x002fe200078e020e */
[----:B------:R-:W-:Y:S04]  /*7150*/  BSSY B1, `(.L_x_263) ;  /* 0x0000006000017945 */ /* 0x000fe80003800000 */
[----:B------:R1:W-:Y:S01]  /*7160*/  @!P3 STG.E.U8 desc[UR36][R4.64+0xe0], R13 ;  /* 0x0000e00d0400b986 */ /* 0x0003e2000c101124 */
[----:B------:R-:W-:Y:S05]  /*7170*/  @P5 BRA `(.L_x_264) ;  /* 0x00000000000c5947 */ /* 0x000fea0003800000 */
[----:B------:R-:W1:Y:S02]  /*7180*/  LDG.E.U8 R157, desc[UR36][R8.64+0xe1] ;  /* 0x0000e124089d7981 */ /* 0x000e64000c1e1100 */
[----:B-1----:R-:W-:-:S05]  /*7190*/  PRMT R13, R157, 0x8880, RZ ;  /* 0x000088809d0d7816 */ /* 0x002fca00000000ff */
[----:B------:R-:W-:-:S07]  /*71a0*/  IMAD R14, R13, R150, RZ ;  /* 0x000000960d0e7224 */ /* 0x000fce00078e02ff */
.L_x_264:
[----:B------:R-:W-:Y:S05]  /*71b0*/  BSYNC B1 ;  /* 0x0000000000017941 */ /* 0x000fea0003800000 */
.L_x_263:
        /* <DEDUP_REMOVED lines=9> */
[----:B------:R-:W-:Y:S01]  /*7250*/  ISETP.LT.OR P3, PT, R3, 0x9, !P3 ;  /* 0x000000090300780c */ /* 0x000fe20005f61670 */
[----:B------:R-:W-:-:S12]  /*7260*/  @P2 BRA `(.L_x_266) ;  /* 0x00000000000c2947 */ /* 0x000fd80003800000 */
[----:B------:R-:W1:Y:S02]  /*7270*/  LDG.E.U8 R157, desc[UR36][R10.64+0xe0] ;  /* 0x0000e0240a9d7981 */ /* 0x000e64000c1e1100 */
[----:B-1----:R-:W-:-:S05]  /*7280*/  PRMT R13, R157, 0x8880, RZ ;  /* 0x000088809d0d7816 */ /* 0x002fca00000000ff */
[----:B------:R-:W-:-:S07]  /*7290*/  IMAD R14, R13, R150, RZ ;  /* 0x000000960d0e7224 */ /* 0x000fce00078e02ff */
.L_x_266:
[----:B------:R-:W-:Y:S05]  /*72a0*/  BSYNC B1 ;  /* 0x0000000000017941 */ /* 0x000fea0003800000 */
.L_x_265:
[----:B-1----:R-:W-:Y:S01]  /*72b0*/  @!P2 IMAD R13, R26, R147, R14 ;  /* 0x000000931a0da224 */ /* 0x002fe200078e020e */
[----:B------:R-:W-:Y:S04]  /*72c0*/  BSSY B1, `(.L_x_267) ;  /* 0x0000006000017945 */ /* 0x000fe80003800000 */
[----:B------:R1:W-:Y:S01]  /*72d0*/  @!P2 STG.E.U8 desc[UR36][R6.64+0xe0], R13 ;  /* 0x0000e00d0600a986 */ /* 0x0003e2000c101124 */
[----:B------:R-:W-:Y:S05]  /*72e0*/  @P0 BRA `(.L_x_268) ;  /* 0x00000000000c0947 */ /* 0x000fea0003800000 */
[----:B------:R-:W1:Y:S02]  /*72f0*/  LDG.E.U8 R157, desc[UR36][R10.64+0xe1] ;  /* 0x0000e1240a9d7981 */ /* 0x000e64000c1e1100 */
[----:B-1----:R-:W-:-:S05]  /*7300*/  PRMT R13, R157, 0x8880, RZ ;  /* 0x000088809d0d7816 */ /* 0x002fca00000000ff */
[----:B------:R-:W-:-:S07]  /*7310*/  IMAD R14, R13, R150, RZ ;  /* 0x000000960d0e7224 */ /* 0x000fce00078e02ff */
.L_x_268:
[----:B------:R-:W-:Y:S05]  /*7320*/  BSYNC B1 ;  /* 0x0000000000017941 */ /* 0x000fea0003800000 */
.L_x_267:
[----:B------:R-:W-:Y:S01]  /*7330*/  @!P0 IMAD R27, R27, R147, R14 ;  /* 0x000000931b1b8224 */ /* 0x000fe200078e020e */
[----:B------:R-:W-:Y:S04]  /*7340*/  BSSY B1, `(.L_x_269) ;  /* 0x0000006000017945 */ /* 0x000fe80003800000 */
[----:B------:R0:W-:Y:S01]  /*7350*/  @!P0 STG.E.U8 desc[UR36][R6.64+0xe1], R27 ;  /* 0x0000e11b06008986 */ /* 0x0001e2000c101124 */
[----:B------:R-:W-:Y:S05]  /*7360*/  @P5 BRA `(.L_x_270) ;  /* 0x00000000000c5947 */ /* 0x000fea0003800000 */
[----:B------:R-:W1:Y:S02]  /*7370*/  LDG.E.U8 R157, desc[UR36][R8.64+0xe8] ;  /* 0x0000e824089d7981 */ /* 0x000e64000c1e1100 */
[----:B-1----:R-:W-:-:S05]  /*7380*/  PRMT R13, R157, 0x8880, RZ ;  /* 0x000088809d0d7816 */ /* 0x002fca00000000ff */
[----:B------:R-:W-:-:S07]  /*7390*/  IMAD R14, R13, R150, RZ ;  /* 0x000000960d0e7224 */ /* 0x000fce00078e02ff */
.L_x_270:
[----:B------:R-:W-:Y:S05]  /*73a0*/  BSYNC B1 ;  /* 0x0000000000017941 */ /* 0x000fea0003800000 */
.L_x_269:
[----:B-1----:R-:W-:Y:S01]  /*73b0*/  @!P5 IMAD R13, R28, R147, R14 ;  /* 0x000000931c0dd224 */ /* 0x002fe200078e020e */
[----:B------:R-:W-:Y:S04]  /*73c0*/  BSSY B1, `(.L_x_271) ;  /* 0x0000006000017945 */ /* 0x000fe80003800000 */
[----:B------:R1:W-:Y:S01]  /*73d0*/  @!P5 STG.E.U8 desc[UR36][R4.64+0xe8], R13 ;  /* 0x0000e80d0400d986 */ /* 0x0003e2000c101124 */
[----:B------:R-:W-:Y:S05]  /*73e0*/  @P4 BRA `(.L_x_272) ;  /* 0x00000000000c4947 */ /* 0x000fea0003800000 */
[----:B------:R-:W1:Y:S02]  /*73f0*/  LDG.E.U8 R157, desc[UR36][R8.64+0xe9] ;  /* 0x0000e924089d7981 */ /* 0x000e64000c1e1100 */
[----:B-1----:R-:W-:-:S05]  /*7400*/  PRMT R13, R157, 0x8880, RZ ;  /* 0x000088809d0d7816 */ /* 0x002fca00000000ff */
[----:B------:R-:W-:-:S07]  /*7410*/  IMAD R14, R13, R150, RZ ;  /* 0x000000960d0e7224 */ /* 0x000fce00078e02ff */
.L_x_272:
[----:B------:R-:W-:Y:S05]  /*7420*/  BSYNC B1 ;  /* 0x0000000000017941 */ /* 0x000fea0003800000 */
.L_x_271:
[----:B------:R-:W-:Y:S01]  /*7430*/  @!P4 IMAD R29, R29, R147, R14 ;  /* 0x000000931d1dc224 */ /* 0x000fe200078e020e */
[----:B------:R-:W-:Y:S04]  /*7440*/  BSSY B1, `(.L_x_273) ;  /* 0x0000006000017945 */ /* 0x000fe80003800000 */
[----:B------:R0:W-:Y:S01]  /*7450*/  @!P4 STG.E.U8 desc[UR36][R4.64+0xe9], R29 ;  /* 0x0000e91d0400c986 */ /* 0x0001e2000c101124 */
[----:B------:R-:W-:Y:S05]  /*7460*/  @P3 BRA `(.L_x_274) ;  /* 0x00000000000c3947 */ /* 0x000fea0003800000 */
[----:B------:R-:W0:Y:S02]  /*7470*/  LDG.E.U8 R157, desc[UR36][R10.64+0xe8] ;  /* 0x0000e8240a9d7981 */ /* 0x000e24000c1e1100 */
[----:B012---:R-:W-:-:S05]  /*7480*/  PRMT R5, R157, 0x8880, RZ ;  /* 0x000088809d057816 */ /* 0x007fca00000000ff */
[----:B------:R-:W-:-:S07]  /*7490*/  IMAD R14, R5, R150, RZ ;  /* 0x00000096050e7224 */ /* 0x000fce00078e02ff */
.L_x_274:
[----:B------:R-:W-:Y:S05]  /*74a0*/  BSYNC B1 ;  /* 0x0000000000017941 */ /* 0x000fea0003800000 */
.L_x_273:
[----:B012---:R-:W-:Y:S01]  /*74b0*/  @!P3 IMAD R5, R30, R147, R14 ;  /* 0x000000931e05b224 */ /* 0x007fe200078e020e */
[----:B------:R-:W-:Y:S01]  /*74c0*/  ISETP.LT.OR P1, PT, R3, 0x9, !P1 ;  /* 0x000000090300780c */ /* 0x000fe20004f21670 */
[----:B------:R-:W-:Y:S03]  /*74d0*/  BSSY B1, `(.L_x_275) ;  /* 0x0000006000017945 */ /* 0x000fe60003800000 */
[----:B------:R0:W-:Y:S09]  /*74e0*/  @!P3 STG.E.U8 desc[UR36][R6.64+0xe8], R5 ;  /* 0x0000e8050600b986 */ /* 0x0001f2000c101124 */
[----:B------:R-:W-:Y:S05]  /*74f0*/  @P1 BRA `(.L_x_276) ;  /* 0x00000000000c1947 */ /* 0x000fea0003800000 */
[----:B------:R-:W2:Y:S02]  /*7500*/  LDG.E.U8 R157, desc[UR36][R10.64+0xe9] ;  /* 0x0000e9240a9d7981 */ /* 0x000ea4000c1e1100 */
[----:B--2---:R-:W-:-:S05]  /*7510*/  PRMT R3, R157, 0x8880, RZ ;  /* 0x000088809d037816 */ /* 0x004fca00000000ff */
[----:B------:R-:W-:-:S07]  /*7520*/  IMAD R14, R3, R150, RZ ;  /* 0x00000096030e7224 */ /* 0x000fce00078e02ff */
.L_x_276:
[----:B------:R-:W-:Y:S05]  /*7530*/  BSYNC B1 ;  /* 0x0000000000017941 */ /* 0x000fea0003800000 */
.L_x_275:
[----:B------:R-:W-:Y:S01]  /*7540*/  IMAD R31, R31, R147, R14 ;  /* 0x000000931f1f7224 */ /* 0x000fe200078e020e */
[----:B------:R-:W-:Y:S06]  /*7550*/  @P1 BRA `(.L_x_277) ;  /* 0x0000001800981947 */ /* 0x000fec0003800000 */
[----:B------:R1:W-:Y:S01]  /*7560*/  STG.E.U8 desc[UR36][R6.64+0xe9], R31 ;  /* 0x0000e91f06007986 */ /* 0x0003e2000c101124 */
[----:B------:R-:W-:Y:S05]  /*7570*/  BRA `(.L_x_277) ;  /* 0x0000001800907947 */ /* 0x000fea0003800000 */
.L_x_36:
[C---:B------:R-:W-:Y:S02]  /*7580*/  ISETP.GE.AND P4, PT, R3.reuse, 0x1, PT ;  /* 0x000000010300780c */ /* 0x040fe40003f86270 */
[----:B------:R-:W-:Y:S02]  /*7590*/  ISETP.GE.AND P1, PT, R3, 0x9, PT ;  /* 0x000000090300780c */ /* 0x000fe40003f26270 */
[C---:B------:R-:W-:Y:S02]  /*75a0*/  ISETP.LT.OR P5, PT, R12.reuse, 0x1, !P4 ;  /* 0x000000010c00780c */ /* 0x040fe400067a1670 */
[C---:B------:R-:W-:Y:S02]  /*75b0*/  ISETP.LT.OR P4, PT, R12.reuse, 0x2, !P4 ;  /* 0x000000020c00780c */ /* 0x040fe40006781670 */
[C---:B------:R-:W-:Y:S02]  /*75c0*/  ISETP.LT.OR P3, PT, R12.reuse, 0x1, !P1 ;  /* 0x000000010c00780c */ /* 0x040fe40004f61670 */
[----:B------:R-:W-:-:S02]  /*75d0*/  ISETP.LT.OR P1, PT, R12, 0x2, !P1 ;  /* 0x000000020c00780c */ /* 0x000fc40004f21670 */
[C---:B------:R-:W-:Y:S02]  /*75e0*/  ISETP.GE.AND P2, PT, R12.reuse, 0x9, PT ;  /* 0x000000090c00780c */ /* 0x040fe40003f46270 */
[----:B------:R-:W-:-:S03]  /*75f0*/  ISETP.GE.AND P0, PT, R12, 0xa, PT ;  /* 0x0000000a0c00780c */ /* 0x000fc60003f06270 */
[-C--:B------:R-:W-:Y:S02]  /*7600*/  @!P5 IMAD R9, R136, R147.reuse, RZ ;  /* 0x000000938809d224 */ /* 0x080fe400078e02ff */
[-C--:B------:R-:W-:Y:S02]  /*7610*/  @!P4 IMAD R137, R137, R147.reuse, RZ ;  /* 0x000000938989c224 */ /* 0x080fe400078e02ff */
[-C--:B------:R-:W-:Y:S01]  /*7620*/  @!P3 IMAD R11, R138, R147.reuse, RZ ;  /* 0x000000938a0bb224 */ /* 0x080fe200078e02ff */
[----:B------:R0:W-:Y:S01]  /*7630*/  @!P5 STG.E.U8 desc[UR36][R4.64], R9 ;  /* 0x000000090400d986 */ /* 0x0001e2000c101124 */
[----:B------:R-:W-:Y:S01]  /*7640*/  ISETP.LT.OR P5, PT, R3, 0x1, !P0 ;  /* 0x000000010300780c */ /* 0x000fe200047a1670 */
[----:B------:R-:W-:Y:S01]  /*7650*/  @!P1 IMAD R139, R139, R147, RZ ;  /* 0x000000938b8b9224 */ /* 0x000fe200078e02ff */
[C---:B------:R-:W-:Y:S01]  /*7660*/  ISETP.LT.OR P0, PT, R3.reuse, 0x9, !P0 ;  /* 0x000000090300780c */ /* 0x040fe20004701670 */
[----:B------:R-:W-:Y:S01]  /*7670*/  @!P4 STG.E.U8 desc[UR36][R4.64+0x1], R137 ;  /* 0x000001890400c986 */ /* 0x000fe2000c101124 */
[----:B------:R-:W-:-:S03]  /*7680*/  ISETP.LT.OR P4, PT, R3, 0x1, !P2 ;  /* 0x000000010300780c */ /* 0x000fc60005781670 */
[----:B------:R-:W-:Y:S01]  /*7690*/  @!P1 STG.E.U8 desc[UR36][R6.64+0x1], R139 ;  /* 0x0000018b06009986 */ /* 0x000fe2000c101124 */
[----:B------:R-:W-:Y:S02]  /*76a0*/  ISETP.LT.OR P1, PT, R3, 0x9, !P2 ;  /* 0x000000090300780c */ /* 0x000fe40005721670 */
[C---:B------:R-:W-:Y:S01]  /*76b0*/  ISETP.GE.AND P2, PT, R12.reuse, 0x12, PT ;  /* 0x000000120c00780c */ /* 0x040fe20003f46270 */
[----:B------:R1:W-:Y:S01]  /*76c0*/  @!P3 STG.E.U8 desc[UR36][R6.64], R11 ;  /* 0x0000000b0600b986 */ /* 0x0003e2000c101124 */
[----:B------:R-:W-:Y:S01]  /*76d0*/  ISETP.GE.AND P3, PT, R12, 0x11, PT ;  /* 0x000000110c00780c */ /* 0x000fe20003f66270 */
[-C--:B------:R-:W-:Y:S02]  /*76e0*/  @!P5 IMAD R141, R141, R147.reuse, RZ ;  /* 0x000000938d8dd224 */ /* 0x080fe400078e02ff */
[-C--:B------:R-:W-:Y:S02]  /*76f0*/  @!P0 IMAD R143, R143, R147.reuse, RZ ;  /* 0x000000938f8f8224 */ /* 0x080fe400078e02ff */
[----:B------:R-:W-:Y:S01]  /*7700*/  @!P4 IMAD R13, R140, R147, RZ ;  /* 0x000000938c0dc224 */ /* 0x000fe200078e02ff */
[----:B------:R-:W-:Y:S01]  /*7710*/  @!P5 STG.E.U8 desc[UR36][R4.64+0x9], R141 ;  /* 0x0000098d0400d986 */ /* 0x000fe2000c101124 */
[----:B------:R-:W-:-:S02]  /*7720*/  ISETP.LT.OR P5, PT, R3, 0x1, !P2 ;  /* 0x000000010300780c */ /* 0x000fc400057a1670 */
[-C--:B0-----:R-:W-:Y:S01]  /*7730*/  @!P1 IMAD R9, R142, R147.reuse, RZ ;  /* 0x000000938e099224 */ /* 0x081fe200078e02ff */
[----:B------:R-:W-:Y:S01]  /*7740*/  @!P4 STG.E.U8 desc[UR36][R4.64+0x8], R13 ;  /* 0x0000080d0400c986 */ /* 0x000fe2000c101124 */
[C---:B------:R-:W-:Y:S02]  /*7750*/  ISETP.LT.OR P4, PT, R3.reuse, 0x1, !P3 ;  /* 0x000000010300780c */ /* 0x040fe40005f81670 */
[C---:B------:R-:W-:Y:S01]  /*7760*/  ISETP.LT.OR P2, PT, R3.reuse, 0x9, !P2 ;  /* 0x000000090300780c */ /* 0x040fe20005741670 */
[----:B------:R0:W-:Y:S01]  /*7770*/  @!P1 STG.E.U8 desc[UR36][R6.64+0x8], R9 ;  /* 0x0000080906009986 */ /* 0x0001e2000c101124 */
[----:B------:R-:W-:Y:S02]  /*7780*/  ISETP.LT.OR P1, PT, R3, 0x9, !P3 ;  /* 0x000000090300780c */ /* 0x000fe40005f21670 */
[C---:B------:R-:W-:Y:S01]  /*7790*/  ISETP.GE.AND P3, PT, R12.reuse, 0x19, PT ;  /* 0x000000190c00780c */ /* 0x040fe20003f66270 */
[----:B------:R-:W-:Y:S01]  /*77a0*/  @!P0 STG.E.U8 desc[UR36][R6.64+0x9], R143 ;  /* 0x0000098f06008986 */ /* 0x000fe2000c101124 */
[----:B------:R-:W-:Y:S01]  /*77b0*/  ISETP.GE.AND P0, PT, R12, 0x1a, PT ;  /* 0x0000001a0c00780c */ /* 0x000fe20003f06270 */
[----:B------:R-:W-:-:S04]  /*77c0*/  @!P5 IMAD R129, R129, R147, RZ ;  /* 0x000000938181d224 */ /* 0x000fc800078e02ff */
[-C--:B-1----:R-:W-:Y:S01]  /*77d0*/  @!P4 IMAD R11, R128, R147.reuse, RZ ;  /* 0x00000093800bc224 */ /* 0x082fe200078e02ff */
[----:B------:R-:W-:Y:S01]  /*77e0*/  @!P5 STG.E.U8 desc[UR36][R4.64+0x11], R129 ;  /* 0x000011810400d986 */ /* 0x000fe2000c101124 */
[----:B------:R-:W-:Y:S01]  /*77f0*/  ISETP.LT.OR P5, PT, R3, 0x1, !P0 ;  /* 0x000000010300780c */ /* 0x000fe200047a1670 */
[-C--:B------:R-:W-:Y:S01]  /*7800*/  @!P2 IMAD R131, R131, R147.reuse, RZ ;  /* 0x000000938383a224 */ /* 0x080fe200078e02ff */
[C---:B------:R-:W-:Y:S01]  /*7810*/  ISETP.LT.OR P0, PT, R3.reuse, 0x9, !P0 ;  /* 0x000000090300780c */ /* 0x040fe20004701670 */
[----:B------:R-:W-:Y:S01]  /*7820*/  @!P4 STG.E.U8 desc[UR36][R4.64+0x10], R11 ;  /* 0x0000100b0400c986 */ /* 0x000fe2000c101124 */
[----:B------:R-:W-:Y:S01]  /*7830*/  ISETP.LT.OR P4, PT, R3, 0x1, !P3 ;  /* 0x000000010300780c */ /* 0x000fe20005f81670 */
[----:B0-----:R-:W-:Y:S02]  /*7840*/  @!P1 IMAD R9, R130, R147, RZ ;  /* 0x0000009382099224 */ /* 0x001fe400078e02ff */
[----:B------:R-:W-:Y:S01]  /*7850*/  @!P2 STG.E.U8 desc[UR36][R6.64+0x11], R131 ;  /* 0x000011830600a986 */ /* 0x000fe2000c101124 */
[----:B------:R-:W-:-:S03]  /*7860*/  ISETP.GE.AND P2, PT, R12, 0x22, PT ;  /* 0x000000220c00780c */ /* 0x000fc60003f46270 */
[----:B------:R0:W-:Y:S01]  /*7870*/  @!P1 STG.E.U8 desc[UR36][R6.64+0x10], R9 ;  /* 0x0000100906009986 */ /* 0x0001e2000c101124 */
[----:B------:R-:W-:Y:S01]  /*7880*/  ISETP.LT.OR P1, PT, R3, 0x9, !P3 ;  /* 0x000000090300780c */ /* 0x000fe20005f21670 */
[-C--:B------:R-:W-:Y:S01]  /*7890*/  @!P5 IMAD R133, R133, R147.reuse, RZ ;  /* 0x000000938585d224 */ /* 0x080fe200078e02ff */
[----:B------:R-:W-:Y:S01]  /*78a0*/  ISETP.GE.AND P3, PT, R12, 0x21, PT ;  /* 0x000000210c00780c */ /* 0x000fe20003f66270 */
[-C--:B------:R-:W-:Y:S02]  /*78b0*/  @!P0 IMAD R135, R135, R147.reuse, RZ ;  /* 0x0000009387878224 */ /* 0x080fe400078e02ff */
[----:B------:R-:W-:Y:S01]  /*78c0*/  @!P4 IMAD R13, R132, R147, RZ ;  /* 0x00000093840dc224 */ /* 0x000fe200078e02ff */
[----:B------:R-:W-:Y:S01]  /*78d0*/  @!P5 STG.E.U8 desc[UR36][R4.64+0x19], R133 ;  /* 0x000019850400d986 */ /* 0x000fe2000c101124 */
[C---:B------:R-:W-:Y:S02]  /*78e0*/  ISETP.LT.OR P5, PT, R3.reuse, 0x1, !P2 ;  /* 0x000000010300780c */ /* 0x040fe400057a1670 */
[C---:B------:R-:W-:Y:S01]  /*78f0*/  ISETP.LT.OR P2, PT, R3.reuse, 0x9, !P2 ;  /* 0x000000090300780c */ /* 0x040fe20005741670 */
[----:B------:R-:W-:Y:S01]  /*7900*/  @!P4 STG.E.U8 desc[UR36][R4.64+0x18], R13 ;  /* 0x0000180d0400c986 */ /* 0x000fe2000c101124 */
[----:B------:R-:W-:-:S02]  /*7910*/  ISETP.LT.OR P4, PT, R3, 0x1, !P3 ;  /* 0x000000010300780c */ /* 0x000fc40005f81670 */
[----:B0-----:R-:W-:Y:S01]  /*7920*/  @!P1 IMAD R9, R134, R147, RZ ;  /* 0x0000009386099224 */ /* 0x001fe200078e02ff */
        /* <DEDUP_REMOVED lines=153> */
[-C--:B0-----:R-:W-:Y:S01]  /*82c0*/  @!P1 IMAD R9, R82, R147.reuse, RZ ;  /* 0x0000009352099224 */ /* 0x081fe200078e02ff */
[----:B------:R-:W-:Y:S01]  /*82d0*/  @!P2 STG.E.U8 desc[UR36][R6.64+0x71], R83 ;  /* 0x000071530600a986 */ /* 0x000fe2000c101124 */
[----:B------:R-:W-:Y:S02]  /*82e0*/  ISETP.LT.OR P0, PT, R3, 0x9, !P0 ;  /* 0x000000090300780c */ /* 0x000fe40004701670 */
[C---:B------:R-:W-:Y:S01]  /*82f0*/  ISETP.GE.AND P2, PT, R12.reuse, 0x82, PT ;  /* 0x000000820c00780c */ /* 0x040fe20003f46270 */
[----:B------:R0:W-:Y:S01]  /*8300*/  @!P1 STG.E.U8 desc[UR36][R6.64+0x70], R9 ;  /* 0x0000700906009986 */ /* 0x0001e2000c101124 */
[----:B------:R-:W-:Y:S01]  /*8310*/  ISETP.GE.AND P1, PT, R12, 0x81, PT ;  /* 0x000000810c00780c */ /* 0x000fe20003f26270 */
[----:B------:R-:W-:-:S04]  /*8320*/  @!P5 IMAD R13, R84, R147, RZ ;  /* 0x00000093540dd224 */ /* 0x000fc800078e02ff */
[-C--:B------:R-:W-:Y:S01]  /*8330*/  @!P4 IMAD R85, R85, R147.reuse, RZ ;  /* 0x000000935555c224 */ /* 0x080fe200078e02ff */
[----:B------:R-:W-:Y:S01]  /*8340*/  @!P5 STG.E.U8 desc[UR36][R4.64+0x78], R13 ;  /* 0x0000780d0400d986 */ /* 0x000fe2000c101124 */
[----:B------:R-:W-:Y:S02]  /*8350*/  ISETP.LT.OR P5, PT, R3, 0x1, !P2 ;  /* 0x000000010300780c */ /* 0x000fe400057a1670 */
[-C--:B------:R-:W-:Y:S01]  /*8360*/  @!P0 IMAD R87, R87, R147.reuse, RZ ;  /* 0x0000009357578224 */ /* 0x080fe200078e02ff */
[----:B------:R-:W-:Y:S01]  /*8370*/  @!P4 STG.E.U8 desc[UR36][R4.64+0x79], R85 ;  /* 0x000079550400c986 */ /* 0x000fe2000c101124 */
[C---:B------:R-:W-:Y:S01]  /*8380*/  ISETP.LT.OR P4, PT, R3.reuse, 0x1, !P1 ;  /* 0x000000010300780c */ /* 0x040fe20004f81670 */
[----:B0-----:R-:W-:Y:S01]  /*8390*/  @!P3 IMAD R9, R86, R147, RZ ;  /* 0x000000935609b224 */ /* 0x001fe200078e02ff */
[C---:B------:R-:W-:Y:S01]  /*83a0*/  ISETP.LT.OR P2, PT, R3.reuse, 0x9, !P2 ;  /* 0x000000090300780c */ /* 0x040fe20005741670 */
[----:B------:R-:W-:Y:S01]  /*83b0*/  @!P0 STG.E.U8 desc[UR36][R6.64+0x79], R87 ;  /* 0x0000795706008986 */ /* 0x000fe2000c101124 */
[----:B------:R-:W-:-:S02]  /*83c0*/  ISETP.LT.OR P1, PT, R3, 0x9, !P1 ;  /* 0x000000090300780c */ /* 0x000fc40004f21670 */
[C---:B------:R-:W-:Y:S01]  /*83d0*/  ISETP.GE.AND P0, PT, R12.reuse, 0x8a, PT ;  /* 0x0000008a0c00780c */ /* 0x040fe20003f06270 */
[----:B------:R0:W-:Y:S01]  /*83e0*/  @!P3 STG.E.U8 desc[UR36][R6.64+0x78], R9 ;  /* 0x000078090600b986 */ /* 0x0001e2000c101124 */
[----:B------:R-:W-:Y:S01]  /*83f0*/  ISETP.GE.AND P3, PT, R12, 0x89, PT ;  /* 0x000000890c00780c */ /* 0x000fe20003f66270 */
[----:B------:R-:W-:-:S04]  /*8400*/  @!P5 IMAD R73, R73, R147, RZ ;  /* 0x000000934949d224 */ /* 0x000fc800078e02ff */
[-C--:B------:R-:W-:Y:S01]  /*8410*/  @!P4 IMAD R11, R72, R147.reuse, RZ ;  /* 0x00000093480bc224 */ /* 0x080fe200078e02ff */
[----:B------:R-:W-:Y:S01]  /*8420*/  @!P5 STG.E.U8 desc[UR36][R4.64+0x81], R73 ;  /* 0x000081490400d986 */ /* 0x000fe2000c101124 */
[----:B------:R-:W-:Y:S01]  /*8430*/  ISETP.LT.OR P5, PT, R3, 0x1, !P0 ;  /* 0x000000010300780c */ /* 0x000fe200047a1670 */
[-C--:B------:R-:W-:Y:S02]  /*8440*/  @!P2 IMAD R75, R75, R147.reuse, RZ ;  /* 0x000000934b4ba224 */ /* 0x080fe400078e02ff */
        /* <DEDUP_REMOVED lines=31> */
[----:B------:R-:W-:Y:S01]  /*8640*/  ISETP.LT.OR P3, PT, R3, 0x9, !P3 ;  /* 0x000000090300780c */ /* 0x000fe20005f61670 */
[----:B------:R-:W-:Y:S01]  /*8650*/  @!P0 STG.E.U8 desc[UR36][R6.64+0x91], R67 ;  /* 0x0000914306008986 */ /* 0x000fe2000c101124 */
[----:B------:R-:W-:-:S02]  /*8660*/  ISETP.GE.AND P0, PT, R12, 0xa1, PT ;  /* 0x000000a10c00780c */ /* 0x000fc40003f06270 */
[----:B------:R-:W-:Y:S01]  /*8670*/  ISETP.LT.OR P2, PT, R3, 0x9, !P2 ;  /* 0x000000090300780c */ /* 0x000fe20005741670 */
[----:B------:R0:W-:Y:S01]  /*8680*/  @!P1 STG.E.U8 desc[UR36][R6.64+0x90], R9 ;  /* 0x0000900906009986 */ /* 0x0001e2000c101124 */
[----:B------:R-:W-:Y:S01]  /*8690*/  ISETP.GE.AND P1, PT, R12, 0xa2, PT ;  /* 0x000000a20c00780c */ /* 0x000fe20003f26270 */
[----:B------:R-:W-:-:S04]  /*86a0*/  @!P5 IMAD R13, R68, R147, RZ ;  /* 0x00000093440dd224 */ /* 0x000fc800078e02ff */
[-C--:B------:R-:W-:Y:S01]  /*86b0*/  @!P4 IMAD R69, R69, R147.reuse, RZ ;  /* 0x000000934545c224 */ /* 0x080fe200078e02ff */
[----:B------:R-:W-:Y:S01]  /*86c0*/  @!P5 STG.E.U8 desc[UR36][R4.64+0x98], R13 ;  /* 0x0000980d0400d986 */ /* 0x000fe2000c101124 */
[C---:B------:R-:W-:Y:S02]  /*86d0*/  ISETP.LT.OR P5, PT, R3.reuse, 0x1, !P1 ;  /* 0x000000010300780c */ /* 0x040fe40004fa1670 */
[C---:B------:R-:W-:Y:S01]  /*86e0*/  ISETP.LT.OR P1, PT, R3.reuse, 0x9, !P1 ;  /* 0x000000090300780c */ /* 0x040fe20004f21670 */
[----:B------:R-:W-:Y:S01]  /*86f0*/  @!P4 STG.E.U8 desc[UR36][R4.64+0x99], R69 ;  /* 0x000099450400c986 */ /* 0x000fe2000c101124 */
[C---:B------:R-:W-:Y:S01]  /*8700*/  ISETP.LT.OR P4, PT, R3.reuse, 0x1, !P0 ;  /* 0x000000010300780c */ /* 0x040fe20004781670 */
[-C--:B0-----:R-:W-:Y:S01]  /*8710*/  @!P3 IMAD R9, R70, R147.reuse, RZ ;  /* 0x000000934609b224 */ /* 0x081fe200078e02ff */
[----:B------:R-:W-:Y:S01]  /*8720*/  ISETP.LT.OR P0, PT, R3, 0x9, !P0 ;  /* 0x000000090300780c */ /* 0x000fe20004701670 */
[----:B------:R-:W-:-:S03]  /*8730*/  @!P2 IMAD R71, R71, R147, RZ ;  /* 0x000000934747a224 */ /* 0x000fc600078e02ff */
[----:B------:R0:W-:Y:S01]  /*8740*/  @!P3 STG.E.U8 desc[UR36][R6.64+0x98], R9 ;  /* 0x000098090600b986 */ /* 0x0001e2000c101124 */
[C---:B------:R-:W-:Y:S02]  /*8750*/  ISETP.GE.AND P3, PT, R12.reuse, 0xa9, PT ;  /* 0x000000a90c00780c */ /* 0x040fe40003f66270 */
[-C--:B------:R-:W-:Y:S01]  /*8760*/  @!P5 IMAD R57, R57, R147.reuse, RZ ;  /* 0x000000933939d224 */ /* 0x080fe200078e02ff */
[----:B------:R-:W-:Y:S01]  /*8770*/  @!P2 STG.E.U8 desc[UR36][R6.64+0x99], R71 ;  /* 0x000099470600a986 */ /* 0x000fe2000c101124 */
[----:B------:R-:W-:Y:S01]  /*8780*/  ISETP.GE.AND P2, PT, R12, 0xaa, PT ;  /* 0x000000aa0c00780c */ /* 0x000fe20003f46270 */
[-C--:B------:R-:W-:Y:S02]  /*8790*/  @!P1 IMAD R59, R59, R147.reuse, RZ ;  /* 0x000000933b3b9224 */ /* 0x080fe400078e02ff */
[-C--:B------:R-:W-:Y:S01]  /*87a0*/  @!P4 IMAD R11, R56, R147.reuse, RZ ;  /* 0x00000093380bc224 */ /* 0x080fe200078e02ff */
[----:B------:R-:W-:Y:S01]  /*87b0*/  @!P5 STG.E.U8 desc[UR36][R4.64+0xa1], R57 ;  /* 0x0000a1390400d986 */ /* 0x000fe2000c101124 */
[----:B------:R-:W-:Y:S01]  /*87c0*/  ISETP.LT.OR P5, PT, R3, 0x1, !P2 ;  /* 0x000000010300780c */ /* 0x000fe200057a1670 */
[----:B0-----:R-:W-:-:S02]  /*87d0*/  @!P0 IMAD R9, R58, R147, RZ ;  /* 0x000000933a098224 */ /* 0x001fc400078e02ff */
[----:B------:R-:W-:Y:S01]  /*87e0*/  @!P4 STG.E.U8 desc[UR36][R4.64+0xa0], R11 ;  /* 0x0000a00b0400c986 */ /* 0x000fe2000c101124 */
[C---:B------:R-:W-:Y:S02]  /*87f0*/  ISETP.LT.OR P4, PT, R3.reuse, 0x1, !P3 ;  /* 0x000000010300780c */ /* 0x040fe40005f81670 */
[C---:B------:R-:W-:Y:S01]  /*8800*/  ISETP.LT.OR P3, PT, R3.reuse, 0x9, !P3 ;  /* 0x000000090300780c */ /* 0x040fe20005f61670 */
[----:B------:R0:W-:Y:S01]  /*8810*/  @!P0 STG.E.U8 desc[UR36][R6.64+0xa0], R9 ;  /* 0x0000a00906008986 */ /* 0x0001e2000c101124 */
[C---:B------:R-:W-:Y:S02]  /*8820*/  ISETP.GE.AND P0, PT, R12.reuse, 0xb1, PT ;  /* 0x000000b10c00780c */ /* 0x040fe40003f06270 */
[----:B------:R-:W-:Y:S01]  /*8830*/  ISETP.LT.OR P2, PT, R3, 0x9, !P2 ;  /* 0x000000090300780c */ /* 0x000fe20005741670 */
[----:B------:R-:W-:Y:S01]  /*8840*/  @!P1 STG.E.U8 desc[UR36][R6.64+0xa1], R59 ;  /* 0x0000a13b06009986 */ /* 0x000fe2000c101124 */
[----:B------:R-:W-:Y:S01]  /*8850*/  ISETP.GE.AND P1, PT, R12, 0xb2, PT ;  /* 0x000000b20c00780c */ /* 0x000fe20003f26270 */
[----:B------:R-:W-:-:S04]  /*8860*/  @!P5 IMAD R61, R61, R147, RZ ;  /* 0x000000933d3dd224 */ /* 0x000fc800078e02ff */
[-C--:B------:R-:W-:Y:S01]  /*8870*/  @!P4 IMAD R13, R60, R147.reuse, RZ ;  /* 0x000000933c0dc224 */ /* 0x080fe200078e02ff */
[----:B------:R-:W-:Y:S01]  /*8880*/  @!P5 STG.E.U8 desc[UR36][R4.64+0xa9], R61 ;  /* 0x0000a93d0400d986 */ /* 0x000fe2000c101124 */
[C---:B------:R-:W-:Y:S01]  /*8890*/  ISETP.LT.OR P5, PT, R3.reuse, 0x1, !P1 ;  /* 0x000000010300780c */ /* 0x040fe20004fa1670 */
[-C--:B0-----:R-:W-:Y:S01]  /*88a0*/  @!P3 IMAD R9, R62, R147.reuse, RZ ;  /* 0x000000933e09b224 */ /* 0x081fe200078e02ff */
[C---:B------:R-:W-:Y:S01]  /*88b0*/  ISETP.LT.OR P1, PT, R3.reuse, 0x9, !P1 ;  /* 0x000000090300780c */ /* 0x040fe20004f21670 */
[----:B------:R-:W-:Y:S01]  /*88c0*/  @!P4 STG.E.U8 desc[UR36][R4.64+0xa8], R13 ;  /* 0x0000a80d0400c986 */ /* 0x000fe2000c101124 */
[----:B------:R-:W-:Y:S01]  /*88d0*/  ISETP.LT.OR P4, PT, R3, 0x1, !P0 ;  /* 0x000000010300780c */ /* 0x000fe20004781670 */
[----:B------:R-:W-:Y:S01]  /*88e0*/  @!P2 IMAD R63, R63, R147, RZ ;  /* 0x000000933f3fa224 */ /* 0x000fe200078e02ff */
[----:B------:R-:W-:Y:S01]  /*88f0*/  ISETP.LT.OR P0, PT, R3, 0x9, !P0 ;  /* 0x000000090300780c */ /* 0x000fe20004701670 */
[----:B------:R0:W-:Y:S01]  /*8900*/  @!P3 STG.E.U8 desc[UR36][R6.64+0xa8], R9 ;  /* 0x0000a8090600b986 */ /* 0x0001e2000c101124 */
[----:B------:R-:W-:-:S03]  /*8910*/  ISETP.GE.AND P3, PT, R12, 0xb9, PT ;  /* 0x000000b90c00780c */ /* 0x000fc60003f66270 */
[----:B------:R-:W-:Y:S01]  /*8920*/  @!P2 STG.E.U8 desc[UR36][R6.64+0xa9], R63 ;  /* 0x0000a93f0600a986 */ /* 0x000fe2000c101124 */
[----:B------:R-:W-:Y:S01]  /*8930*/  ISETP.GE.AND P2, PT, R12, 0xba, PT ;  /* 0x000000ba0c00780c */ /* 0x000fe20003f46270 */
[-C--:B------:R-:W-:Y:S02]  /*8940*/  @!P5 IMAD R49, R49, R147.reuse, RZ ;  /* 0x000000933131d224 */ /* 0x080fe400078e02ff */
[-C--:B------:R-:W-:Y:S02]  /*8950*/  @!P1 IMAD R51, R51, R147.reuse, RZ ;  /* 0x0000009333339224 */ /* 0x080fe400078e02ff */
[-C--:B------:R-:W-:Y:S01]  /*8960*/  @!P4 IMAD R11, R48, R147.reuse, RZ ;  /* 0x00000093300bc224 */ /* 0x080fe200078e02ff */
[----:B------:R-:W-:Y:S01]  /*8970*/  @!P5 STG.E.U8 desc[UR36][R4.64+0xb1], R49 ;  /* 0x0000b1310400d986 */ /* 0x000fe2000c101124 */
[C---:B------:R-:W-:Y:S01]  /*8980*/  ISETP.LT.OR P5, PT, R3.reuse, 0x1, !P3 ;  /* 0x000000010300780c */ /* 0x040fe20005fa1670 */
[----:B0-----:R-:W-:Y:S01]  /*8990*/  @!P0 IMAD R9, R50, R147, RZ ;  /* 0x0000009332098224 */ /* 0x001fe200078e02ff */
[C---:B------:R-:W-:Y:S01]  /*89a0*/  ISETP.LT.OR P3, PT, R3.reuse, 0x9, !P3 ;  /* 0x000000090300780c */ /* 0x040fe20005f61670 */
[----:B------:R-:W-:Y:S01]  /*89b0*/  @!P4 STG.E.U8 desc[UR36][R4.64+0xb0], R11 ;  /* 0x0000b00b0400c986 */ /* 0x000fe2000c101124 */
[----:B------:R-:W-:-:S02]  /*89c0*/  ISETP.LT.OR P4, PT, R3, 0x1, !P2 ;  /* 0x000000010300780c */ /* 0x000fc40005781670 */
[----:B------:R-:W-:Y:S01]  /*89d0*/  ISETP.LT.OR P2, PT, R3, 0x9, !P2 ;  /* 0x000000090300780c */ /* 0x000fe20005741670 */
[----:B------:R0:W-:Y:S01]  /*89e0*/  @!P0 STG.E.U8 desc[UR36][R6.64+0xb0], R9 ;  /* 0x0000b00906008986 */ /* 0x0001e2000c101124 */
[----:B------:R-:W-:-:S03]  /*89f0*/  ISETP.GE.AND P0, PT, R12, 0xc1, PT ;  /* 0x000000c10c00780c */ /* 0x000fc60003f06270 */
        /* <DEDUP_REMOVED lines=74> */
[----:B------:R-:W-:Y:S01]  /*8ea0*/  @!P4 IMAD R11, R24, R147, RZ ;  /* 0x00000093180bc224 */ /* 0x000fe200078e02ff */
[----:B------:R-:W-:Y:S01]  /*8eb0*/  @!P5 STG.E.U8 desc[UR36][R4.64+0xe1], R25 ;  /* 0x0000e1190400d986 */ /* 0x000fe2000c101124 */
[C---:B------:R-:W-:Y:S02]  /*8ec0*/  ISETP.LT.OR P5, PT, R3.reuse, 0x1, !P2 ;  /* 0x000000010300780c */ /* 0x040fe400057a1670 */
[C---:B------:R-:W-:Y:S01]  /*8ed0*/  ISETP.LT.OR P2, PT, R3.reuse, 0x9, !P2 ;  /* 0x000000090300780c */ /* 0x040fe20005741670 */
[----:B------:R1:W-:Y:S01]  /*8ee0*/  @!P4 STG.E.U8 desc[UR36][R4.64+0xe0], R11 ;  /* 0x0000e00b0400c986 */ /* 0x0003e2000c101124 */
[----:B------:R-:W-:-:S02]  /*8ef0*/  ISETP.LT.OR P4, PT, R3, 0x1, !P3 ;  /* 0x000000010300780c */ /* 0x000fc40005f81670 */
[----:B------:R-:W-:Y:S01]  /*8f00*/  ISETP.LT.OR P3, PT, R3, 0x9, !P3 ;  /* 0x000000090300780c */ /* 0x000fe20005f61670 */
[-C--:B------:R-:W-:Y:S01]  /*8f10*/  @!P1 IMAD R3, R26, R147.reuse, RZ ;  /* 0x000000931a039224 */ /* 0x080fe200078e02ff */
[----:B------:R2:W-:Y:S04]  /*8f20*/  @!P0 STG.E.U8 desc[UR36][R6.64+0xe1], R27 ;  /* 0x0000e11b06008986 */ /* 0x0005e8000c101124 */
[----:B------:R2:W-:Y:S01]  /*8f30*/  @!P1 STG.E.U8 desc[UR36][R6.64+0xe0], R3 ;  /* 0x0000e00306009986 */ /* 0x0005e2000c101124 */
[-C--:B------:R-:W-:Y:S02]  /*8f40*/  @!P5 IMAD R29, R29, R147.reuse, RZ ;  /* 0x000000931d1dd224 */ /* 0x080fe400078e02ff */
[-C--:B------:R-:W-:Y:S02]  /*8f50*/  @!P2 IMAD R31, R31, R147.reuse, RZ ;  /* 0x000000931f1fa224 */ /* 0x080fe400078e02ff */
[-C--:B0-----:R-:W-:Y:S01]  /*8f60*/  @!P4 IMAD R9, R28, R147.reuse, RZ ;  /* 0x000000931c09c224 */ /* 0x081fe200078e02ff */
[----:B------:R2:W-:Y:S01]  /*8f70*/  @!P5 STG.E.U8 desc[UR36][R4.64+0xe9], R29 ;  /* 0x0000e91d0400d986 */ /* 0x0005e2000c101124 */
[----:B-1----:R-:W-:-:S03]  /*8f80*/  @!P3 IMAD R11, R30, R147, RZ ;  /* 0x000000931e0bb224 */ /* 0x002fc600078e02ff */
[----:B------:R2:W-:Y:S04]  /*8f90*/  @!P4 STG.E.U8 desc[UR36][R4.64+0xe8], R9 ;  /* 0x0000e8090400c986 */ /* 0x0005e8000c101124 */
[----:B------:R2:W-:Y:S04]  /*8fa0*/  @!P3 STG.E.U8 desc[UR36][R6.64+0xe8], R11 ;  /* 0x0000e80b0600b986 */ /* 0x0005e8000c101124 */
[----:B------:R2:W-:Y:S02]  /*8fb0*/  @!P2 STG.E.U8 desc[UR36][R6.64+0xe9], R31 ;  /* 0x0000e91f0600a986 */ /* 0x0005e4000c101124 */
.L_x_277:
[----:B------:R-:W-:Y:S05]  /*8fc0*/  BSYNC B0 ;  /* 0x0000000000007941 */ /* 0x000fea0003800000 */
.L_x_35:
[----:B------:R-:W-:Y:S01]  /*8fd0*/  R2UR UR6, R19 ;  /* 0x00000000130672ca */ /* 0x000fe200000e0000 */
[----:B------:R-:W-:Y:S01]  /*8fe0*/  ULDC.64 UR4, c[0x0][0x650] ;  /* 0x0001940000047ab9 */ /* 0x000fe20000000a00 */
[----:B------:R-:W-:Y:S01]  /*8ff0*/  IADD3 R16, P0, R16, UR60, RZ ;  /* 0x0000003c10107c10 */ /* 0x000fe2000ff1e0ff */
[----:B------:R-:W-:Y:S01]  /*9000*/  IMAD.MOV.U32 R145, RZ, RZ, -0x1 ;  /* 0xffffffffff917424 */ /* 0x000fe200078e00ff */
[----:B--2---:R-:W-:Y:S01]  /*9010*/  PRMT R3, RZ, 0x7610, R3 ;  /* 0x00007610ff037816 */ /* 0x004fe20000000003 */
[----:B------:R-:W-:-:S08]  /*9020*/  IMAD.MOV.U32 R144, RZ, RZ, -0x1 ;  /* 0xffffffffff907424 */ /* 0x000fd000078e00ff */
[----:B------:R-:W-:Y:S02]  /*9030*/  IADD3.X R17, R17, UR6, RZ, P0, !PT ;  /* 0x0000000611117c10 */ /* 0x000fe400087fe4ff */
[----:B------:R-:W-:-:S04]  /*9040*/  ISETP.GE.U32.AND P0, PT, R16, UR4, PT ;  /* 0x0000000410007c0c */ /* 0x000fc8000bf06070 */
[----:B------:R-:W-:-:S13]  /*9050*/  ISETP.GE.U32.AND.EX P0, PT, R17, UR5, PT, P0 ;  /* 0x0000000511007c0c */ /* 0x000fda000bf06100 */
[----:B------:R-:W-:Y:S05]  /*9060*/  @P0 BRA `(.L_x_278) ;  /* 0x0000000400500947 */ /* 0x000fea0003800000 */
[----:B------:R-:W2:Y:S01]  /*9070*/  LDC.64 R10, c[0x0][0x628] ;  /* 0x00018a00ff0a7b82 */ /* 0x000ea20000000a00 */
[----:B------:R-:W0:Y:S01]  /*9080*/  S2R R20, SR_CTAID.X ;  /* 0x0000000000147919 */ /* 0x000e220000002500 */
[----:B------:R-:W-:Y:S02]  /*9090*/  IMAD.MOV.U32 R8, RZ, RZ, R16 ;  /* 0x000000ffff087224 */ /* 0x000fe400078e0010 */
[----:B------:R-:W-:Y:S01]  /*90a0*/  IMAD.MOV.U32 R9, RZ, RZ, R17 ;  /* 0x000000ffff097224 */ /* 0x000fe200078e0011 */
[----:B------:R-:W0:Y:S03]  /*90b0*/  S2R R21, SR_CTAID.Y ;  /* 0x0000000000157919 */ /* 0x000e260000002600 */
[----:B------:R-:W0:Y:S08]  /*90c0*/  LDC R0, c[0x0][0x630] ;  /* 0x00018c00ff007b82 */ /* 0x000e300000000800 */
[----:B------:R-:W0:Y:S01]  /*90d0*/  LDC.64 R14, c[0x0][0x620] ;  /* 0x00018800ff0e7b82 */ /* 0x000e220000000a00 */
[----:B--2---:R-:W-:-:S04]  /*90e0*/  ISETP.NE.U32.AND P0, PT, R10, RZ, PT ;  /* 0x000000ff0a00720c */ /* 0x004fc80003f05070 */
[----:B------:R-:W-:-:S13]  /*90f0*/  ISETP.NE.AND.EX P0, PT, R11, RZ, PT, P0 ;  /* 0x000000ff0b00720c */ /* 0x000fda0003f05300 */
[----:B0-----:R-:W-:Y:S05]  /*9100*/  @!P0 BRA `(.L_x_279) ;  /* 0x0000000000288947 */ /* 0x001fea0003800000 */
[----:B------:R-:W0:Y:S02]  /*9110*/  LDC R3, c[0x0][0x634] ;  /* 0x00018d00ff037b82 */ /* 0x000e240000000800 */
[----:B0-----:R-:W-:-:S05]  /*9120*/  IADD3 R3, P0, R16, R3, RZ ;  /* 0x0000000310037210 */ /* 0x001fca0007f1e0ff */
[----:B------:R-:W-:-:S04]  /*9130*/  IMAD.X R13, RZ, RZ, R17, P0 ;  /* 0x000000ffff0d7224 */ /* 0x000fc800000e0611 */
[----:B------:R-:W-:-:S04]  /*9140*/  IMAD.WIDE.U32 R4, R13, R10, RZ ;  /* 0x0000000a0d047225 */ /* 0x000fc800078e00ff */
[----:B-1-34-:R-:W-:-:S04]  /*9150*/  IMAD.WIDE.U32 R6, P0, R3, R11, R4 ;  /* 0x0000000b03067225 */ /* 0x01afc80007800004 */
[----:B------:R-:W-:-:S04]  /*9160*/  IMAD.WIDE.U32 R4, R3, R10, RZ ;  /* 0x0000000a03047225 */ /* 0x000fc800078e00ff */
[----:B------:R-:W-:Y:S01]  /*9170*/  IMAD.X R9, RZ, RZ, RZ, P0 ;  /* 0x000000ffff097224 */ /* 0x000fe200000e06ff */
[----:B------:R-:W-:Y:S01]  /*9180*/  IADD3 RZ, P0, R5, R6, RZ ;  /* 0x0000000605ff7210 */ /* 0x000fe20007f1e0ff */
[----:B------:R-:W-:-:S04]  /*9190*/  IMAD.MOV.U32 R8, RZ, RZ, R7 ;  /* 0x000000ffff087224 */ /* 0x000fc800078e0007 */
[----:B------:R-:W-:-:S08]  /*91a0*/  IMAD.WIDE.U32.X R8, R13, R11, R8, P0 ;  /* 0x0000000b0d087225 */ /* 0x000fd000000e0408 */
.L_x_279:
[----:B------:R-:W0:Y:S01]  /*91b0*/  LDC.64 R28, c[0x0][0x640] ;  /* 0x00019000ff1c7b82 */ /* 0x000e220000000a00 */
[-CC-:B------:R-:W-:Y:S01]  /*91c0*/  SHF.R.U64 R144, R8, R0.reuse, R9.reuse ;  /* 0x0000000008907219 */ /* 0x180fe20000001209 */
[----:B------:R-:W-:Y:S01]  /*91d0*/  ULDC UR4, c[0x0][0x150] ;  /* 0x0000540000047ab9 */ /* 0x000fe20000000800 */
[----:B------:R-:W-:Y:S02]  /*91e0*/  SHF.R.U32.HI R0, RZ, R0, R9 ;  /* 0x00000000ff007219 */ /* 0x000fe40000011609 */
[----:B------:R-:W-:Y:S02]  /*91f0*/  IADD3 R3, P0, RZ, -R144, RZ ;  /* 0x80000090ff037210 */ /* 0x000fe40007f1e0ff */
[----:B-1-34-:R-:W-:Y:S01]  /*9200*/  I2FP.F32.U32 R7, R20 ;  /* 0x0000001400077245 */ /* 0x01afe20000201000 */
[----:B------:R-:W1:Y:S02]  /*9210*/  LDC R6, c[0x0][0x618] ;  /* 0x00018600ff067b82 */ /* 0x000e640000000800 */
[----:B------:R-:W-:-:S02]  /*9220*/  IMAD.X R5, RZ, RZ, ~R0, P0 ;  /* 0x000000ffff057224 */ /* 0x000fc400000e0e00 */
[----:B------:R-:W-:Y:S01]  /*9230*/  FMUL R7, R7, UR4 ;  /* 0x0000000407077c20 */ /* 0x000fe20008400000 */
[----:B------:R-:W-:Y:S01]  /*9240*/  ULDC UR4, c[0x0][0x154] ;  /* 0x0000550000047ab9 */ /* 0x000fe20000000800 */
[-C--:B------:R-:W-:Y:S02]  /*9250*/  IMAD R0, R5, R14.reuse, RZ ;  /* 0x0000000e05007224 */ /* 0x080fe400078e02ff */
[----:B------:R-:W2:Y:S01]  /*9260*/  LDC R8, c[0x0][0x608] ;  /* 0x00018200ff087b82 */ /* 0x000ea20000000800 */
[C---:B------:R-:W-:Y:S01]  /*9270*/  IMAD.WIDE.U32 R4, R3.reuse, R14, R16 ;  /* 0x0000000e03047225 */ /* 0x040fe200078e0010 */
[----:B------:R-:W3:Y:S03]  /*9280*/  F2I.U32.TRUNC.NTZ R7, R7 ;  /* 0x0000000700077305 */ /* 0x000ee6000020f000 */
[----:B------:R-:W-:Y:S01]  /*9290*/  IMAD R3, R3, R15, R0 ;  /* 0x0000000f03037224 */ /* 0x000fe200078e0200 */
[----:B------:R-:W-:-:S02]  /*92a0*/  I2FP.F32.U32 R0, R21 ;  /* 0x0000001500007245 */ /* 0x000fc40000201000 */
[----:B------:R-:W4:Y:S01]  /*92b0*/  LDC R26, c[0x0][0x658] ;  /* 0x00019600ff1a7b82 */ /* 0x000f220000000800 */
[----:B------:R-:W-:Y:S01]  /*92c0*/  IMAD.IADD R3, R5, 0x1, R3 ;  /* 0x0000000105037824 */ /* 0x000fe200078e0203 */
[----:B0-----:R-:W-:Y:S01]  /*92d0*/  ISETP.NE.U32.AND P0, PT, R28, RZ, PT ;  /* 0x000000ff1c00720c */ /* 0x001fe20003f05070 */
[----:B------:R-:W-:-:S03]  /*92e0*/  FMUL R0, R0, UR4 ;  /* 0x0000000400007c20 */ /* 0x000fc60008400000 */
[----:B------:R-:W-:Y:S01]  /*92f0*/  ISETP.NE.AND.EX P0, PT, R29, RZ, PT, P0 ;  /* 0x000000ff1d00720c */ /* 0x000fe20003f05300 */
[----:B------:R0:W0:Y:S01]  /*9300*/  F2I.U32.TRUNC.NTZ R14, R0 ;  /* 0x00000000000e7305 */ /* 0x000022000020f000 */
[----:B------:R-:W0:Y:S01]  /*9310*/  LDC R9, c[0x0][0x144] ;  /* 0x00005100ff097b82 */ /* 0x000e220000000800 */
[-C--:B-1----:R-:W-:Y:S01]  /*9320*/  SHF.R.U64 R10, R4, R6.reuse, R3 ;  /* 0x00000006040a7219 */ /* 0x082fe20000001203 */
[----:B---3--:R-:W-:Y:S01]  /*9330*/  IMAD.MOV R7, RZ, RZ, -R7 ;  /* 0x000000ffff077224 */ /* 0x008fe200078e0a07 */
[----:B------:R-:W-:-:S05]  /*9340*/  SHF.R.U32.HI R3, RZ, R6, R3 ;  /* 0x00000006ff037219 */ /* 0x000fca0000011603 */
[----:B------:R-:W1:Y:S01]  /*9350*/  LDC R24, c[0x0][0x148] ;  /* 0x00005200ff187b82 */ /* 0x000e620000000800 */
[-CC-:B--2---:R-:W-:Y:S02]  /*9360*/  SHF.R.U64 R12, R10, R8.reuse, R3.reuse ;  /* 0x000000080a0c7219 */ /* 0x184fe40000001203 */
[----:B------:R-:W-:-:S05]  /*9370*/  SHF.R.U32.HI R3, RZ, R8, R3 ;  /* 0x00000008ff037219 */ /* 0x000fca0000011603 */
[----:B------:R-:W2:Y:S01]  /*9380*/  LDC R15, c[0x0][0x600] ;  /* 0x00018000ff0f7b82 */ /* 0x000ea20000000800 */
[-CC-:B----4-:R-:W-:Y:S02]  /*9390*/  SHF.R.U64 R13, R12, R26.reuse, R3.reuse ;  /* 0x0000001a0c0d7219 */ /* 0x190fe40000001203 */
[----:B------:R-:W-:-:S03]  /*93a0*/  SHF.R.U32.HI R5, RZ, R26, R3 ;  /* 0x0000001aff057219 */ /* 0x000fc60000011603 */
[----:B------:R-:W-:Y:S02]  /*93b0*/  IMAD.MOV.U32 R4, RZ, RZ, R13 ;  /* 0x000000ffff047224 */ /* 0x000fe400078e000d */
[----:B------:R-:W3:Y:S01]  /*93c0*/  LDC R27, c[0x0][0x648] ;  /* 0x00019200ff1b7b82 */ /* 0x000ee20000000800 */
[----:B0-----:R-:W-:-:S07]  /*93d0*/  IMAD R25, R9, R7, R20 ;  /* 0x0000000709197224 */ /* 0x001fce00078e0214 */
[----:B------:R-:W0:Y:S08]  /*93e0*/  LDC R30, c[0x0][0x638] ;  /* 0x00018e00ff1e7b82 */ /* 0x000e300000000800 */
[----:B------:R-:W4:Y:S01]  /*93f0*/  LDC R31, c[0x0][0x610] ;  /* 0x00018400ff1f7b82 */ /* 0x000f220000000800 */
[----:B-1----:R-:W-:Y:S05]  /*9400*/  @!P0 BRA `(.L_x_280) ;  /* 0x0000000000288947 */ /* 0x002fea0003800000 */
[----:B------:R-:W1:Y:S02]  /*9410*/  LDC R0, c[0x0][0x64c] ;  /* 0x00019300ff007b82 */ /* 0x000e640000000800 */
[----:B-1----:R-:W-:-:S05]  /*9420*/  IADD3 R3, P0, R13, R0, RZ ;  /* 0x000000000d037210 */ /* 0x002fca0007f1e0ff */
        /* <DEDUP_REMOVED lines=8> */
.L_x_280:
[----:B------:R-:W-:Y:S01]  /*94b0*/  ISETP.NE.AND P0, PT, R2, 0x1, PT ;  /* 0x000000010200780c */ /* 0x000fe20003f05270 */
[----:B------:R-:W-:Y:S01]  /*94c0*/  IMAD.MOV R14, RZ, RZ, -R14 ;  /* 0x000000ffff0e7224 */ /* 0x000fe200078e0a0e */
[----:B---3--:R-:W-:Y:S01]  /*94d0*/  SHF.R.U64 R0, R4, R27, R5 ;  /* 0x0000001b04007219 */ /* 0x008fe20000001205 */
[----:B--2---:R-:W-:Y:S01]  /*94e0*/  VIADD R5, R15, 0xffffffff ;  /* 0xffffffff0f057836 */ /* 0x004fe20000000000 */
[----:B------:R-:W-:-:S03]  /*94f0*/  LOP3.LUT R3, R12, R155, RZ, 0xc0, !PT ;  /* 0x0000009b0c037212 */ /* 0x000fc600078ec0ff */
[----:B------:R-:W-:Y:S01]  /*9500*/  IMAD.MOV R4, RZ, RZ, -R0 ;  /* 0x000000ffff047224 */ /* 0x000fe200078e0a00 */
[----:B------:R-:W-:Y:S01]  /*9510*/  LOP3.LUT R10, R10, R5, RZ, 0xc0, !PT ;  /* 0x000000050a0a7212 */ /* 0x000fe200078ec0ff */
[----:B------:R-:W-:Y:S02]  /*9520*/  IMAD R0, R152, R0, R3 ;  /* 0x0000000098007224 */ /* 0x000fe400078e0203 */
[----:B0-----:R-:W-:Y:S02]  /*9530*/  IMAD R3, R4, R30, R13 ;  /* 0x0000001e04037224 */ /* 0x001fe400078e020d */
[----:B------:R-:W-:Y:S02]  /*9540*/  @P0 IMAD R25, R24, R14, R21 ;  /* 0x0000000e18190224 */ /* 0x000fe400078e0215 */
[----:B------:R-:W-:Y:S02]  /*9550*/  IMAD R5, R3, R15, R10 ;  /* 0x0000000f03057224 */ /* 0x000fe400078e020a */
[----:B----4-:R-:W-:-:S02]  /*9560*/  IMAD R0, R0, R31, R25 ;  /* 0x0000001f00007224 */ /* 0x010fc400078e0219 */
[----:B------:R-:W-:-:S03]  /*9570*/  IMAD.MOV.U32 R4, RZ, RZ, 0x1 ;  /* 0x00000001ff047424 */ /* 0x000fc600078e00ff */
[----:B------:R-:W-:Y:S02]  /*9580*/  SEL R145, R5, R0, !P0 ;  /* 0x0000000005917207 */ /* 0x000fe40004000000 */
[----:B------:R-:W-:Y:S02]  /*9590*/  PRMT R3, R4, 0x7610, R3 ;  /* 0x0000761004037816 */ /* 0x000fe40000000003 */
[----:B------:R-:W-:-:S07]  /*95a0*/  SEL R0, R0, R5, !P0 ;  /* 0x0000000500007207 */ /* 0x000fce0004000000 */
.L_x_278:
[----:B------:R-:W-:Y:S01]  /*95b0*/  LOP3.LUT P0, RZ, R3, 0xff, RZ, 0xc0, !PT ;  /* 0x000000ff03ff7812 */ /* 0x000fe2000780c0ff */
[----:B------:R-:W-:-:S12]  /*95c0*/  IMAD.MOV.U32 R146, RZ, RZ, R0 ;  /* 0x000000ffff927224 */ /* 0x000fd800078e0000 */
[----:B------:R-:W-:Y:S05]  /*95d0*/  @P0 BRA `(.L_x_281) ;  /* 0xffffff8000180947 */ /* 0x000fea000383ffff */
[----:B------:R-:W-:Y:S05]  /*95e0*/  EXIT ;  /* 0x000000000000794d */ /* 0x000fea0003800000 */
.L_x_8:
        /* <DEDUP_REMOVED lines=26> */
.L_x_283:
[----:B------:R-:W0:Y:S01]  /*9790*/  LDC.64 R30, c[0x0][0x640] ;  /* 0x00019000ff1e7b82 */ /* 0x000e220000000a00 */
[-CC-:B------:R-:W-:Y:S01]  /*97a0*/  SHF.R.U64 R23, R14, R8.reuse, R15.reuse ;  /* 0x000000080e177219 */ /* 0x180fe2000000120f */
[----:B------:R-:W-:Y:S01]  /*97b0*/  IMAD.MOV.U32 R29, RZ, RZ, 0x1 ;  /* 0x00000001ff1d7424 */ /* 0x000fe200078e00ff */
[----:B------:R-:W-:Y:S02]  /*97c0*/  SHF.R.U32.HI R7, RZ, R8, R15 ;  /* 0x00000008ff077219 */ /* 0x000fe4000001160f */
[----:B------:R-:W-:-:S03]  /*97d0*/  IADD3 R13, P0, RZ, -R23, RZ ;  /* 0x80000017ff0d7210 */ /* 0x000fc60007f1e0ff */
[----:B------:R-:W1:Y:S02]  /*97e0*/  LDC R12, c[0x0][0x618] ;  /* 0x00018600ff0c7b82 */ /* 0x000e640000000800 */
[----:B------:R-:W-:Y:S02]  /*97f0*/  IMAD.X R7, RZ, RZ, ~R7, P0 ;  /* 0x000000ffff077224 */ /* 0x000fe400000e0e07 */
[----:B------:R-:W-:-:S04]  /*9800*/  IMAD.WIDE.U32 R10, R13, R26, R16 ;  /* 0x0000001a0d0a7225 */ /* 0x000fc800078e0010 */
[----:B------:R-:W2:Y:S01]  /*9810*/  LDC R14, c[0x0][0x608] ;  /* 0x00018200ff0e7b82 */ /* 0x000ea20000000800 */
[----:B------:R-:W-:-:S04]  /*9820*/  IMAD R8, R7, R26, RZ ;  /* 0x0000001a07087224 */ /* 0x000fc800078e02ff */
[----:B------:R-:W-:-:S03]  /*9830*/  IMAD R7, R13, R27, R8 ;  /* 0x0000001b0d077224 */ /* 0x000fc600078e0208 */
[----:B------:R-:W3:Y:S01]  /*9840*/  LDC R28, c[0x0][0x658] ;  /* 0x00019600ff1c7b82 */ /* 0x000ee20000000800 */
[----:B------:R-:W-:Y:S01]  /*9850*/  IMAD.IADD R7, R11, 0x1, R7 ;  /* 0x000000010b077824 */ /* 0x000fe200078e0207 */
[----:B0-----:R-:W-:Y:S01]  /*9860*/  ISETP.NE.U32.AND P0, PT, R30, RZ, PT ;  /* 0x000000ff1e00720c */ /* 0x001fe20003f05070 */
[----:B------:R-:W-:-:S03]  /*9870*/  IMAD.MOV.U32 R11, RZ, RZ, -0x1 ;  /* 0xffffffffff0b7424 */ /* 0x000fc600078e00ff */
        /* <DEDUP_REMOVED lines=8> */
[-C--:B---3--:R-:W-:Y:S02]  /*9900*/  SHF.L.U32 R10, R11, R28.reuse, RZ ;  /* 0x0000001c0b0a7219 */ /* 0x088fe400000006ff */
[--C-:B------:R-:W-:Y:S02]  /*9910*/  SHF.R.U64 R26, R22, R28, R7.reuse ;  /* 0x0000001c161a7219 */ /* 0x100fe40000001207 */
[----:B------:R-:W-:Y:S02]  /*9920*/  LOP3.LUT R33, RZ, R10, RZ, 0x33, !PT ;  /* 0x0000000aff217212 */ /* 0x000fe400078e33ff */
[----:B------:R-:W-:Y:S01]  /*9930*/  SHF.R.U32.HI R11, RZ, R28, R7 ;  /* 0x0000001cff0b7219 */ /* 0x000fe20000011607 */
[----:B------:R-:W3:Y:S01]  /*9940*/  LDC R32, c[0x0][0x610] ;  /* 0x00018400ff207b82 */ /* 0x000ee20000000800 */
[----:B------:R-:W-:Y:S01]  /*9950*/  IMAD.MOV.U32 R10, RZ, RZ, R26 ;  /* 0x000000ffff0a7224 */ /* 0x000fe200078e001a */
[----:B------:R-:W-:Y:S06]  /*9960*/  @!P0 BRA `(.L_x_284) ;  /* 0x0000000000288947 */ /* 0x000fec0003800000 */
        /* <DEDUP_REMOVED lines=10> */
.L_x_284:
[----:B------:R-:W-:Y:S02]  /*9a10*/  ISETP.NE.AND P0, PT, R2, 0x1, PT ;  /* 0x000000010200780c */ /* 0x000fe40003f05270 */
[----:B-1----:R-:W-:Y:S01]  /*9a20*/  SHF.R.U64 R8, R10, R8, R11 ;  /* 0x000000080a087219 */ /* 0x002fe2000000120b */
[----:B0-----:R-:W-:Y:S01]  /*9a30*/  VIADD R11, R25, 0xffffffff ;  /* 0xffffffff190b7836 */ /* 0x001fe20000000000 */
[----:B------:R-:W-:Y:S02]  /*9a40*/  SHF.L.U32 R29, R29, R28, RZ ;  /* 0x0000001c1d1d7219 */ /* 0x000fe400000006ff */
[----:B------:R-:W-:Y:S01]  /*9a50*/  LOP3.LUT R5, R22, R33, RZ, 0xc0, !PT ;  /* 0x0000002116057212 */ /* 0x000fe200078ec0ff */
[----:B------:R-:W-:-:S04]  /*9a60*/  IMAD.MOV R7, RZ, RZ, -R8 ;  /* 0x000000ffff077224 */ /* 0x000fc800078e0a08 */
[----:B------:R-:W-:Y:S02]  /*9a70*/  IMAD R5, R29, R8, R5 ;  /* 0x000000081d057224 */ /* 0x000fe400078e0205 */
[----:B------:R-:W-:Y:S01]  /*9a80*/  @P0 IMAD R6, R9, R24, R4 ;  /* 0x0000001809060224 */ /* 0x000fe200078e0204 */
[----:B------:R-:W-:Y:S01]  /*9a90*/  LOP3.LUT R9, R20, R11, RZ, 0xc0, !PT ;  /* 0x0000000b14097212 */ /* 0x000fe200078ec0ff */
[----:B--2---:R-:W-:Y:S02]  /*9aa0*/  IMAD R4, R7, R27, R26 ;  /* 0x0000001b07047224 */ /* 0x004fe400078e021a */
[----:B---3--:R-:W-:Y:S02]  /*9ab0*/  IMAD R6, R5, R32, R6 ;  /* 0x0000002005067224 */ /* 0x008fe400078e0206 */
[----:B------:R-:W-:Y:S02]  /*9ac0*/  IMAD R5, R4, R25, R9 ;  /* 0x0000001904057224 */ /* 0x000fe400078e0209 */
[----:B------:R-:W-:-:S02]  /*9ad0*/  IMAD.MOV.U32 R8, RZ, RZ, 0x1 ;  /* 0x00000001ff087424 */ /* 0x000fc400078e00ff */
[----:B------:R-:W-:Y:S01]  /*9ae0*/  IMAD.MOV.U32 R7, RZ, RZ, R23 ;  /* 0x000000ffff077224 */ /* 0x000fe200078e0017 */
[----:B------:R-:W-:Y:S02]  /*9af0*/  SEL R21, R5, R6, !P0 ;  /* 0x0000000605157207 */ /* 0x000fe40004000000 */
[----:B------:R-:W-:-:S07]  /*9b00*/  SEL R22, R6, R5, !P0 ;  /* 0x0000000506167207 */ /* 0x000fce0004000000 */
.L_x_282:
[----:B------:R-:W-:-:S08]  /*9b10*/  NOP ;  /* 0x0000000000007918 */ /* 0x000fd00000000000 */
[----:B------:R-:W0:-:S00]  /*9b20*/  USETMAXREG.DEALLOC.CTAPOOL 0x28 ;  /* 0x00000028000079c8 */ /* 0x000e0000080e0500 */
[----:B0-----:R-:W-:-:S13]  /*9b30*/  ISETP.NE.AND P0, PT, R3, RZ, PT ;  /* 0x000000ff0300720c */ /* 0x001fda0003f05270 */
[----:B------:R-:W-:Y:S05]  /*9b40*/  @P0 EXIT ;  /* 0x000000000000094d */ /* 0x000fea0003800000 */
[----:B------:R-:W-:Y:S01]  /*9b50*/  LOP3.LUT P0, RZ, R8, 0xff, RZ, 0xc0, !PT ;  /* 0x000000ff08ff7812 */ /* 0x000fe2000780c0ff */
[----:B------:R-:W-:Y:S02]  /*9b60*/  IMAD.MOV.U32 R3, RZ, RZ, 0x1 ;  /* 0x00000001ff037424 */ /* 0x000fe400078e00ff */
[----:B------:R-:W-:-:S10]  /*9b70*/  IMAD.MOV.U32 R8, RZ, RZ, RZ ;  /* 0x000000ffff087224 */ /* 0x000fd400078e00ff */
[----:B------:R-:W-:Y:S05]  /*9b80*/  @!P0 BRA `(.L_x_285) ;  /* 0x0000000c00348947 */ /* 0x000fea0003800000 */
[----:B------:R-:W0:Y:S01]  /*9b90*/  LDC R3, c[0x0][0x28c] ;  /* 0x0000a300ff037b82 */ /* 0x000e220000000800 */
[----:B------:R-:W1:Y:S01]  /*9ba0*/  S2R R10, SR_CgaCtaId ;  /* 0x00000000000a7919 */ /* 0x000e620000008800 */
[----:B------:R-:W-:Y:S01]  /*9bb0*/  IMAD.MOV.U32 R13, RZ, RZ, 0xf00 ;  /* 0x00000f00ff0d7424 */ /* 0x000fe200078e00ff */
[----:B------:R-:W-:Y:S01]  /*9bc0*/  ULDC UR5, c[0x0][0x658] ;  /* 0x0001960000057ab9 */ /* 0x000fe20000000800 */
[----:B------:R-:W-:Y:S01]  /*9bd0*/  UMOV UR6, 0xffffffff ;  /* 0xffffffff00067882 */ /* 0x000fe20000000000 */
[----:B------:R-:W-:Y:S01]  /*9be0*/  BSSY B0, `(.L_x_285) ;  /* 0x00000c7000007945 */ /* 0x000fe20003800000 */
[----:B------:R-:W-:Y:S01]  /*9bf0*/  USHF.L.U32 UR6, UR6, UR5, URZ ;  /* 0x0000000506067299 */ /* 0x000fe2000800063f */
[----:B------:R-:W-:Y:S01]  /*9c00*/  IMAD.MOV.U32 R12, RZ, RZ, 0x1 ;  /* 0x00000001ff0c7424 */ /* 0x000fe200078e00ff */
[----:B------:R-:W-:Y:S01]  /*9c10*/  LOP3.LUT R9, R18, 0x2, RZ, 0xfc, !PT ;  /* 0x0000000212097812 */ /* 0x000fe200078efcff */
[----:B------:R-:W-:Y:S01]  /*9c20*/  IMAD.MOV.U32 R8, RZ, RZ, RZ ;  /* 0x000000ffff087224 */ /* 0x000fe200078e00ff */
[----:B------:R-:W-:Y:S01]  /*9c30*/  ULDC UR4, c[0x0][0x600] ;  /* 0x0001800000047ab9 */ /* 0x000fe20000000800 */
[----:B------:R-:W-:Y:S01]  /*9c40*/  UMOV UR7, 0x1 ;  /* 0x0000000100077882 */ /* 0x000fe20000000000 */
[----:B------:R-:W-:-:S02]  /*9c50*/  UIADD3 UR15, UR4, -0x1, URZ ;  /* 0xffffffff040f7890 */ /* 0x000fc4000fffe03f */
[----:B------:R-:W-:Y:S02]  /*9c60*/  USHF.L.U32 UR17, UR7, UR5, URZ ;  /* 0x0000000507117299 */ /* 0x000fe4000800063f */
[----:B------:R-:W-:Y:S01]  /*9c70*/  ULOP3.LUT UR16, URZ, UR6, URZ, 0x33, !UPT ;  /* 0x000000063f107292 */ /* 0x000fe2000f8e333f */
[----:B------:R-:W-:Y:S01]  /*9c80*/  ULDC.64 UR20, c[0x0][0x198] ;  /* 0x0000660000147ab9 */ /* 0x000fe20000000a00 */
[----:B0-----:R-:W-:-:S05]  /*9c90*/  VIADD R3, R3, 0x1f ;  /* 0x0000001f03037836 */ /* 0x001fca0000000000 */
[----:B------:R-:W-:-:S04]  /*9ca0*/  SHF.R.S32.HI R4, RZ, 0x1f, R3 ;  /* 0x0000001fff047819 */ /* 0x000fc80000011403 */
[----:B------:R-:W-:Y:S01]  /*9cb0*/  LEA.HI R4, R4, R3, RZ, 0x5 ;  /* 0x0000000304047211 */ /* 0x000fe200078f28ff */
[----:B------:R-:W-:Y:S01]  /*9cc0*/  IMAD.MOV.U32 R3, RZ, RZ, 0x1 ;  /* 0x00000001ff037424 */ /* 0x000fe200078e00ff */
[----:B-1----:R-:W-:Y:S02]  /*9cd0*/  LOP3.LUT R10, R10, 0x1, RZ, 0xc0, !PT ;  /* 0x000000010a0a7812 */ /* 0x002fe400078ec0ff */
[----:B------:R-:W-:-:S03]  /*9ce0*/  SHF.R.S32.HI R11, RZ, 0x5, R4 ;  /* 0x00000005ff0b7819 */ /* 0x000fc60000011404 */
[----:B------:R-:W-:Y:S02]  /*9cf0*/  IMAD R13, R10, R13, 0x13200 ;  /* 0x000132000a0d7424 */ /* 0x000fe400078e020d */
[----:B------:R-:W-:-:S07]  /*9d00*/  VIADD R20, R11, 0x1 ;  /* 0x000000010b147836 */ /* 0x000fce0000000000 */
.L_x_296:
[----:B------:R-:W-:-:S03]  /*9d10*/  UMOV UR4, 0xffffffff ;  /* 0xffffffff00047882 */ /* 0x000fc60000000000 */
[----:B------:R-:W-:Y:S05]  /*9d20*/  BRA.DIV UR4, `(.L_x_286) ;  /* 0x0000001604d07947 */ /* 0x000fea000b800000 */
[----:B------:R-:W-:-:S13]  /*9d30*/  ELECT P6, URZ, PT ;  /* 0x00000000003f782f */ /* 0x000fda00038c0000 */
.L_x_322:
[----:B------:R-:W0:Y:S01]  /*9d40*/  LDC R4, c[0x0][0x28c] ;  /* 0x0000a300ff047b82 */ /* 0x000e220000000800 */
[----:B------:R-:W-:Y:S01]  /*9d50*/  BSSY B1, `(.L_x_287) ;  /* 0x0000039000017945 */ /* 0x000fe20003800000 */
[----:B0-----:R-:W-:-:S13]  /*9d60*/  ISETP.LT.OR P6, PT, R4, 0x1, !P6 ;  /* 0x000000010400780c */ /* 0x001fda00077c1670 */
[----:B------:R-:W-:Y:S05]  /*9d70*/  @P6 BRA `(.L_x_288) ;  /* 0x0000000000d86947 */ /* 0x000fea0003800000 */
[----:B------:R-:W-:Y:S02]  /*9d80*/  IMAD R21, R21, 0x2, R10 ;  /* 0x0000000215157824 */ /* 0x000fe400078e020a */
[----:B------:R-:W-:Y:S02]  /*9d90*/  IMAD.SHL.U32 R22, R22, 0x80, RZ ;  /* 0x0000008016167824 */ /* 0x000fe400078e00ff */
[----:B------:R-:W-:Y:S02]  /*9da0*/  IMAD.MOV.U32 R24, RZ, RZ, RZ ;  /* 0x000000ffff187224 */ /* 0x000fe400078e00ff */
[----:B------:R-:W-:Y:S02]  /*9db0*/  IMAD.MOV.U32 R4, RZ, RZ, R20 ;  /* 0x000000ffff047224 */ /* 0x000fe400078e0014 */
[----:B------:R-:W-:Y:S02]  /*9dc0*/  IMAD.MOV.U32 R5, RZ, RZ, R3 ;  /* 0x000000ffff057224 */ /* 0x000fe400078e0003 */
[----:B------:R-:W-:-:S02]  /*9dd0*/  IMAD.MOV.U32 R6, RZ, RZ, R8 ;  /* 0x000000ffff067224 */ /* 0x000fc400078e0008 */
[----:B------:R-:W-:-:S07]  /*9de0*/  IMAD R21, R21, 0x78, RZ ;  /* 0x0000007815157824 */ /* 0x000fce00078e02ff */
.L_x_291:
[----:B------:R-:W0:Y:S01]  /*9df0*/  S2R R15, SR_CgaCtaId ;  /* 0x00000000000f7919 */ /* 0x000e220000008800 */
[----:B------:R-:W-:Y:S02]  /*9e00*/  MOV R14, 0x400 ;  /* 0x00000400000e7802 */ /* 0x000fe40000000f00 */
[----:B------:R-:W-:Y:S02]  /*9e10*/  ISETP.NE.AND P1, PT, R0, RZ, PT ;  /* 0x000000ff0000720c */ /* 0x000fe40003f25270 */
[----:B0-----:R-:W-:Y:S02]  /*9e20*/  LEA R25, R15, R14, 0x18 ;  /* 0x0000000e0f197211 */ /* 0x001fe400078ec0ff */
[----:B------:R-:W-:-:S09]  /*9e30*/  SHF.L.U32 R14, R5, 0x1f, RZ ;  /* 0x0000001f050e7819 */ /* 0x000fd200000006ff */
[----:B------:R-:W0:Y:S01]  /*9e40*/  @!P1 LDC R15, c[0x0][0x500] ;  /* 0x00014000ff0f9b82 */ /* 0x000e220000000800 */
[----:B------:R-:W-:-:S04]  /*9e50*/  IMAD R23, R6, 0x8, R25 ;  /* 0x0000000806177824 */ /* 0x000fc800078e0219 */
[----:B------:R-:W1:Y:S02]  /*9e60*/  SYNCS.PHASECHK.TRANS64.TRYWAIT P0, [R23+URZ+0x98], R14 ;  /* 0x0000980e170075a7 */ /* 0x000e64000800017f */
[----:B-1----:R-:W-:Y:S05]  /*9e70*/  @!P0 BRA `(.L_x_289) ;  /* 0x00000014009c8947 */ /* 0x002fea0003800000 */
.L_x_323:
[----:B-1----:R-:W-:Y:S01]  /*9e80*/  PRMT R14, R9, 0x9910, RZ ;  /* 0x00009910090e7816 */ /* 0x002fe200000000ff */
[----:B0-----:R0:W-:Y:S03]  /*9e90*/  @!P1 SYNCS.ARRIVE.TRANS64 RZ, [R23+URZ], R15 ;  /* 0x0000000f17ff99a7 */ /* 0x0011e6000800003f */
[----:B------:R-:W-:-:S13]  /*9ea0*/  ISETP.NE.AND P0, PT, R14, 0x2, PT ;  /* 0x000000020e00780c */ /* 0x000fda0003f05270 */
[----:B0-----:R-:W-:Y:S05]  /*9eb0*/  @P0 BRA `(.L_x_290) ;  /* 0x0000000000040947 */ /* 0x001fea0003800000 */
[----:B------:R-:W-:Y:S01]  /*9ec0*/  BPT.TRAP 0x1 ;  /* 0x000000040000795c */ /* 0x000fe20000300000 */
.L_x_290:
[----:B------:R-:W-:Y:S01]  /*9ed0*/  IMAD R14, R6, 0x1000, R25 ;  /* 0x00001000060e7824 */ /* 0x000fe200078e0219 */
[----:B------:R-:W-:Y:S01]  /*9ee0*/  R2UR UR13, R25 ;  /* 0x00000000190d72ca */ /* 0x000fe200000e0000 */
[----:B------:R-:W-:Y:S01]  /*9ef0*/  VIADD R4, R4, 0xffffffff ;  /* 0xffffffff04047836 */ /* 0x000fe20000000000 */
[----:B------:R-:W-:Y:S01]  /*9f00*/  R2UR UR9, R23 ;  /* 0x00000000170972ca */ /* 0x000fe200000e0000 */
[----:B------:R-:W-:Y:S01]  /*9f10*/  UIADD3 UR4, UP0, UR20, 0xf0, URZ ;  /* 0x000000f014047890 */ /* 0x000fe2000ff1e03f */
[----:B------:R-:W-:Y:S01]  /*9f20*/  R2UR UR5, R14 ;  /* 0x000000000e0572ca */ /* 0x000fe200000e0000 */
[----:B------:R-:W-:Y:S01]  /*9f30*/  IMAD R14, R6, 0x1e00, R13 ;  /* 0x00001e00060e7824 */ /* 0x000fe200078e020d */
[----:B------:R-:W-:Y:S01]  /*9f40*/  R2UR UR11, R22 ;  /* 0x00000000160b72ca */ /* 0x000fe200000e0000 */
[----:B------:R-:W-:Y:S01]  /*9f50*/  UIADD3 UR22, UP1, UR20, 0x1f0, URZ ;  /* 0x000001f014167890 */ /* 0x000fe2000ff3e03f */
[----:B------:R-:W-:Y:S01]  /*9f60*/  R2UR UR10, R24 ;  /* 0x00000000180a72ca */ /* 0x000fe200000e0000 */
[----:B------:R-:W-:Y:S01]  /*9f70*/  VIADD R6, R6, 0x1 ;  /* 0x0000000106067836 */ /* 0x000fe20000000000 */
[----:B------:R-:W-:Y:S01]  /*9f80*/  R2UR UR8, R14 ;  /* 0x000000000e0872ca */ /* 0x000fe200000e0000 */
[----:B------:R-:W-:Y:S01]  /*9f90*/  UIADD3.X UR23, URZ, UR21, URZ, UP1, !UPT ;  /* 0x000000153f177290 */ /* 0x000fe20008ffe43f */
[----:B------:R-:W-:Y:S01]  /*9fa0*/  R2UR UR12, R7 ;  /* 0x00000000070c72ca */ /* 0x000fe200000e0000 */
[----:B------:R-:W-:Y:S01]  /*9fb0*/  UMOV UR6, 0x0 ;  /* 0x0000000000067882 */ /* 0x000fe20000000000 */
[----:B------:R-:W-:Y:S01]  /*9fc0*/  R2UR UR18, R21 ;  /* 0x00000000151272ca */ /* 0x000fe200000e0000 */
[----:B------:R-:W-:Y:S01]  /*9fd0*/  UMOV UR7, 0x10000000 ;  /* 0x1000000000077882 */ /* 0x000fe20000000000 */
[----:B------:R-:W-:Y:S01]  /*9fe0*/  ISETP.GT.AND P1, PT, R4, 0x1, PT ;  /* 0x000000010400780c */ /* 0x000fe20003f24270 */
[----:B------:R-:W-:Y:S01]  /*9ff0*/  UIADD3 UR14, UR5, 0x200, URZ ;  /* 0x00000200050e7890 */ /* 0x000fe2000fffe03f */
[----:B------:R-:W-:Y:S01]  /*a000*/  ISETP.NE.AND P0, PT, R6, 0x13, PT ;  /* 0x000000130600780c */ /* 0x000fe20003f05270 */
[----:B------:R-:W-:Y:S01]  /*a010*/  UIADD3.X UR5, URZ, UR21, URZ, UP0, !UPT ;  /* 0x000000153f057290 */ /* 0x000fe200087fe43f */
[----:B------:R-:W-:Y:S01]  /*a020*/  VIADD R24, R24, 0x20 ;  /* 0x0000002018187836 */ /* 0x000fe20000000000 */
[----:B------:R-:W-:Y:S01]  /*a030*/  UMOV UR19, 0x30000 ;  /* 0x0003000000137882 */ /* 0x000fe20000000000 */
[----:B------:R-:W-:Y:S01]  /*a040*/  SEL R14, RZ, 0x1, P0 ;  /* 0x00000001ff0e7807 */ /* 0x000fe20000000000 */
[----:B------:R-:W-:Y:S01]  /*a050*/  UIADD3 UR13, UR13, UR8, URZ ;  /* 0x000000080d0d7290 */ /* 0x000fe2000fffe03f */
[----:B------:R-:W-:-:S02]  /*a060*/  SEL R6, R6, RZ, P0 ;  /* 0x000000ff06067207 */ /* 0x000fc40000000000 */
[----:B------:R-:W-:Y:S01]  /*a070*/  UMOV UR8, UR14 ;  /* 0x0000000e00087c82 */ /* 0x000fe20008000000 */
[----:B------:R-:W-:Y:S01]  /*a080*/  LOP3.LUT R5, R5, R14, RZ, 0x3c, !PT ;  /* 0x0000000e05057212 */ /* 0x000fe200078e3cff */
[----:B------:R0:W-:Y:S02]  /*a090*/  UTMALDG.3D [UR8], [UR4], desc[UR6] ;  /* 0x00000608040075b4 */ /* 0x0001e40008011000 */
[----:B0-----:R-:W-:Y:S01]  /*a0a0*/  UMOV UR11, UR18 ;  /* 0x00000012000b7c82 */ /* 0x001fe20008000000 */
[----:B------:R-:W-:Y:S02]  /*a0b0*/  UMOV UR8, UR13 ;  /* 0x0000000d00087c82 */ /* 0x000fe40008000000 */
[----:B------:R0:W-:Y:S02]  /*a0c0*/  UTMALDG.3D.MULTICAST [UR8], [UR22], UR19, desc[UR6] ;  /* 0x00000608160073b4 */ /* 0x0001e40008011813 */
[----:B0-----:R-:W-:Y:S05]  /*a0d0*/  @P1 BRA `(.L_x_291) ;  /* 0xfffffffc00441947 */ /* 0x001fea000383ffff */
.L_x_288:
[----:B------:R-:W-:Y:S05]  /*a0e0*/  BSYNC B1 ;  /* 0x0000000000017941 */ /* 0x000fea0003800000 */
.L_x_287:
[----:B------:R-:W-:Y:S01]  /*a0f0*/  LOP3.LUT P1, RZ, R12, 0xff, RZ, 0xc0, !PT ;  /* 0x000000ff0cff7812 */ /* 0x000fe2000782c0ff */
[----:B------:R-:W-:Y:S01]  /*a100*/  IMAD.IADD R15, R11, 0x1, R8 ;  /* 0x000000010b0f7824 */ /* 0x000fe200078e0208 */
[----:B------:R-:W-:Y:S01]  /*a110*/  R2UR UR6, R19 ;  /* 0x00000000130672ca */ /* 0x000fe200000e0000 */
[----:B------:R-:W-:Y:S01]  /*a120*/  ULDC.64 UR4, c[0x0][0x650] ;  /* 0x0001940000047ab9 */ /* 0x000fe20000000a00 */
[----:B------:R-:W-:Y:S01]  /*a130*/  ISETP.GE.U32.AND P2, PT, R11, 0x13, PT ;  /* 0x000000130b00780c */ /* 0x000fe20003f46070 */
[C---:B------:R-:W-:Y:S01]  /*a140*/  IMAD.WIDE.U32 R4, R15.reuse, -0x50d79435, RZ ;  /* 0xaf286bcb0f047825 */ /* 0x040fe200078e00ff */
[----:B------:R-:W-:Y:S01]  /*a150*/  ISETP.GT.U32.AND P0, PT, R15, 0x12, PT ;  /* 0x000000120f00780c */ /* 0x000fe20003f04070 */
[----:B------:R-:W-:Y:S01]  /*a160*/  BSSY B1, `(.L_x_292) ;  /* 0x000006c000017945 */ /* 0x000fe20003800000 */
[----:B------:R-:W-:Y:S01]  /*a170*/  PRMT R12, RZ, 0x7610, R12 ;  /* 0x00007610ff0c7816 */ /* 0x000fe2000000000c */
[----:B------:R-:W-:Y:S01]  /*a180*/  IMAD.MOV.U32 R22, RZ, RZ, -0x1 ;  /* 0xffffffffff167424 */ /* 0x000fe200078e00ff */
[----:B------:R-:W-:Y:S01]  /*a190*/  ISETP.LT.U32.AND P0, PT, R11, 0x13, P0 ;  /* 0x000000130b00780c */ /* 0x000fe20000701070 */
[----:B------:R-:W-:-:S02]  /*a1a0*/  IMAD.MOV.U32 R21, RZ, RZ, -0x1 ;  /* 0xffffffffff157424 */ /* 0x000fc400078e00ff */
[----:B------:R-:W0:Y:S01]  /*a1b0*/  @P1 S2R R7, SR_CgaCtaId ;  /* 0x0000000000071919 */ /* 0x000e220000008800 */
[----:B------:R-:W-:Y:S02]  /*a1c0*/  SEL R4, RZ, 0x1, !P0 ;  /* 0x00000001ff047807 */ /* 0x000fe40004000000 */
[----:B------:R-:W-:Y:S02]  /*a1d0*/  IADD3 R16, P0, R16, UR60, RZ ;  /* 0x0000003c10107c10 */ /* 0x000fe4000ff1e0ff */
[----:B------:R-:W-:Y:S02]  /*a1e0*/  @P1 MOV R6, 0x400 ;  /* 0x0000040000061802 */ /* 0x000fe40000000f00 */
[----:B------:R-:W-:Y:S02]  /*a1f0*/  IADD3.X R17, R17, UR6, RZ, P0, !PT ;  /* 0x0000000611117c10 */ /* 0x000fe400087fe4ff */
[----:B------:R-:W-:Y:S02]  /*a200*/  ISETP.GE.U32.AND P0, PT, R16, UR4, PT ;  /* 0x0000000410007c0c */ /* 0x000fe4000bf06070 */
[----:B------:R-:W-:-:S02]  /*a210*/  LOP3.LUT R3, R3, R4, RZ, 0x3c, !PT ;  /* 0x0000000403037212 */ /* 0x000fc400078e3cff */
[----:B------:R-:W-:Y:S02]  /*a220*/  ISETP.GE.U32.AND.EX P0, PT, R17, UR5, PT, P0 ;  /* 0x0000000511007c0c */ /* 0x000fe4000bf06100 */
[----:B------:R-:W-:Y:S02]  /*a230*/  PRMT R4, RZ, 0x7610, R4 ;  /* 0x00007610ff047816 */ /* 0x000fe40000000004 */
[----:B0-----:R-:W-:Y:S01]  /*a240*/  @P1 LEA R6, R7, R6, 0x18 ;  /* 0x0000000607061211 */ /* 0x001fe200078ec0ff */
[----:B------:R-:W-:-:S03]  /*a250*/  IMAD.IADD R7, R15, 0x1, -R5 ;  /* 0x000000010f077824 */ /* 0x000fc600078e0a05 */
[----:B------:R0:W-:Y:S02]  /*a260*/  @P1 SYNCS.ARRIVE.TRANS64.A1T0 RZ, [R6+URZ+0x148], RZ ;  /* 0x000148ff06ff19a7 */ /* 0x0001e4000810003f */
[----:B------:R-:W-:-:S04]  /*a270*/  LEA.HI R7, R7, R5, RZ, 0x1f ;  /* 0x0000000507077211 */ /* 0x000fc800078ff8ff */
[----:B------:R-:W-:Y:S01]  /*a280*/  SHF.R.U32.HI R8, RZ, 0x4, R7 ;  /* 0x00000004ff087819 */ /* 0x000fe20000011607 */
[----:B------:R-:W-:-:S03]  /*a290*/  IMAD.MOV.U32 R7, RZ, RZ, -0x1 ;  /* 0xffffffffff077424 */ /* 0x000fc600078e00ff */
[----:B------:R-:W-:Y:S01]  /*a2a0*/  @P2 LOP3.LUT R3, R3, 0x1, R8, 0x78, !PT ;  /* 0x0000000103032812 */ /* 0x000fe200078e7808 */
[----:B------:R-:W-:Y:S01]  /*a2b0*/  IMAD R8, R8, -0x13, R15 ;  /* 0xffffffed08087824 */ /* 0x000fe200078e020f */
[----:B0-----:R-:W-:Y:S06]  /*a2c0*/  @P0 BRA `(.L_x_293) ;  /* 0x0000000400540947 */ /* 0x001fec0003800000 */
[----:B------:R-:W0:Y:S01]  /*a2d0*/  S2R R15, SR_CTAID.X ;  /* 0x00000000000f7919 */ /* 0x000e220000002500 */
[----:B------:R-:W-:Y:S01]  /*a2e0*/  ULDC.64 UR4, c[0x0][0x628] ;  /* 0x00018a0000047ab9 */ /* 0x000fe20000000a00 */
[----:B------:R-:W-:Y:S01]  /*a2f0*/  ULDC UR7, c[0x0][0x630] ;  /* 0x00018c0000077ab9 */ /* 0x000fe20000000800 */
[----:B------:R-:W-:Y:S01]  /*a300*/  ISETP.NE.U32.AND P0, PT, RZ, UR4, PT ;  /* 0x00000004ff007c0c */ /* 0x000fe2000bf05070 */
[----:B------:R-:W1:Y:S01]  /*a310*/  S2R R21, SR_CTAID.Y ;  /* 0x0000000000157919 */ /* 0x000e620000002600 */
[----:B------:R-:W-:Y:S01]  /*a320*/  ULDC UR8, c[0x0][0x150] ;  /* 0x0000540000087ab9 */ /* 0x000fe20000000800 */
[----:B------:R-:W-:Y:S01]  /*a330*/  IMAD.MOV.U32 R4, RZ, RZ, R16 ;  /* 0x000000ffff047224 */ /* 0x000fe200078e0010 */
[----:B------:R-:W-:Y:S01]  /*a340*/  ISETP.NE.AND.EX P0, PT, RZ, UR5, PT, P0 ;  /* 0x00000005ff007c0c */ /* 0x000fe2000bf05300 */
[----:B------:R-:W-:Y:S01]  /*a350*/  IMAD.MOV.U32 R5, RZ, RZ, R17 ;  /* 0x000000ffff057224 */ /* 0x000fe200078e0011 */
[----:B0-----:R-:W-:-:S11]  /*a360*/  I2FP.F32.U32 R22, R15 ;  /* 0x0000000f00167245 */ /* 0x001fd60000201000 */
[----:B------:R-:W-:Y:S05]  /*a370*/  @!P0 BRA `(.L_x_294) ;  /* 0x0000000000288947 */ /* 0x000fea0003800000 */
[----:B------:R-:W-:Y:S02]  /*a380*/  ULDC UR6, c[0x0][0x634] ;  /* 0x00018d0000067ab9 */ /* 0x000fe40000000800 */
[----:B------:R-:W-:-:S05]  /*a390*/  IADD3 R5, P0, R16, UR6, RZ ;  /* 0x0000000610057c10 */ /* 0x000fca000ff1e0ff */
[----:B------:R-:W-:-:S04]  /*a3a0*/  IMAD.X R23, RZ, RZ, R17, P0 ;  /* 0x000000ffff177224 */ /* 0x000fc800000e0611 */
[----:B------:R-:W-:-:S04]  /*a3b0*/  IMAD.WIDE.U32 R6, R23, UR4, RZ ;  /* 0x0000000417067c25 */ /* 0x000fc8000f8e00ff */
[----:B------:R-:W-:-:S04]  /*a3c0*/  IMAD.WIDE.U32 R6, P0, R5, UR5, R6 ;  /* 0x0000000505067c25 */ /* 0x000fc8000f800006 */
[----:B------:R-:W-:-:S04]  /*a3d0*/  IMAD.WIDE.U32 R4, R5, UR4, RZ ;  /* 0x0000000405047c25 */ /* 0x000fc8000f8e00ff */
[----:B------:R-:W-:Y:S01]  /*a3e0*/  IMAD.MOV.U32 R4, RZ, RZ, R7 ;  /* 0x000000ffff047224 */ /* 0x000fe200078e0007 */
[----:B------:R-:W-:Y:S01]  /*a3f0*/  IADD3 RZ, P1, R5, R6, RZ ;  /* 0x0000000605ff7210 */ /* 0x000fe20007f3e0ff */
[----:B------:R-:W-:-:S04]  /*a400*/  IMAD.X R5, RZ, RZ, RZ, P0 ;  /* 0x000000ffff057224 */ /* 0x000fc800000e06ff */
[----:B------:R-:W-:-:S08]  /*a410*/  IMAD.WIDE.U32.X R4, R23, UR5, R4, P1 ;  /* 0x0000000517047c25 */ /* 0x000fd000088e0404 */
.L_x_294:
[--C-:B------:R-:W-:Y:S01]  /*a420*/  SHF.R.U64 R14, R4, UR7, R5.reuse ;  /* 0x00000007040e7c19 */ /* 0x100fe20008001205 */
[----:B------:R-:W-:Y:S01]  /*a430*/  FMUL R22, R22, UR8 ;  /* 0x0000000816167c20 */ /* 0x000fe20008400000 */
[----:B------:R-:W0:Y:S01]  /*a440*/  LDC R6, c[0x0][0x144] ;  /* 0x00005100ff067b82 */ /* 0x000e220000000800 */
[----:B-1----:R-:W-:Y:S01]  /*a450*/  I2FP.F32.U32 R7, R21 ;  /* 0x0000001500077245 */ /* 0x002fe20000201000 */
[----:B------:R-:W-:Y:S01]  /*a460*/  ULDC UR6, c[0x0][0x154] ;  /* 0x0000550000067ab9 */ /* 0x000fe20000000800 */
[----:B------:R-:W-:Y:S01]  /*a470*/  SHF.R.U32.HI R4, RZ, UR7, R5 ;  /* 0x00000007ff047c19 */ /* 0x000fe20008011605 */
[----:B------:R-:W-:Y:S01]  /*a480*/  ULDC.64 UR4, c[0x0][0x620] ;  /* 0x0001880000047ab9 */ /* 0x000fe20000000a00 */
[----:B------:R-:W-:Y:S01]  /*a490*/  IADD3 R5, P0, RZ, -R14, RZ ;  /* 0x8000000eff057210 */ /* 0x000fe20007f1e0ff */
[----:B------:R-:W1:Y:S01]  /*a4a0*/  F2I.U32.TRUNC.NTZ R22, R22 ;  /* 0x0000001600167305 */ /* 0x000e62000020f000 */
[----:B------:R-:W-:Y:S01]  /*a4b0*/  FMUL R23, R7, UR6 ;  /* 0x0000000607177c20 */ /* 0x000fe20008400000 */
[----:B------:R-:W2:Y:S01]  /*a4c0*/  LDC R24, c[0x0][0x148] ;  /* 0x00005200ff187b82 */ /* 0x000ea20000000800 */
[----:B------:R-:W-:Y:S01]  /*a4d0*/  ISETP.NE.AND P2, PT, R2, 0x1, PT ;  /* 0x000000010200780c */ /* 0x000fe20003f45270 */
[----:B------:R-:W-:Y:S01]  /*a4e0*/  IMAD.X R4, RZ, RZ, ~R4, P0 ;  /* 0x000000ffff047224 */ /* 0x000fe200000e0e04 */
[----:B------:R-:W-:-:S02]  /*a4f0*/  ULDC.64 UR6, c[0x0][0x640] ;  /* 0x0001900000067ab9 */ /* 0x000fc40000000a00 */
[----:B------:R-:W-:Y:S01]  /*a500*/  ISETP.NE.U32.AND P0, PT, RZ, UR6, PT ;  /* 0x00000006ff007c0c */ /* 0x000fe2000bf05070 */
[----:B------:R-:W-:Y:S01]  /*a510*/  IMAD R4, R4, UR4, RZ ;  /* 0x0000000404047c24 */ /* 0x000fe2000f8e02ff */
[----:B------:R-:W3:Y:S02]  /*a520*/  F2I.U32.TRUNC.NTZ R23, R23 ;  /* 0x0000001700177305 */ /* 0x000ee4000020f000 */
[----:B------:R-:W-:Y:S01]  /*a530*/  ISETP.NE.AND.EX P0, PT, RZ, UR7, PT, P0 ;  /* 0x00000007ff007c0c */ /* 0x000fe2000bf05300 */
[C---:B------:R-:W-:Y:S02]  /*a540*/  IMAD R7, R5.reuse, UR5, R4 ;  /* 0x0000000505077c24 */ /* 0x040fe4000f8e0204 */
[----:B------:R-:W-:Y:S01]  /*a550*/  IMAD.WIDE.U32 R4, R5, UR4, R16 ;  /* 0x0000000405047c25 */ /* 0x000fe2000f8e0010 */
[----:B------:R-:W-:-:S03]  /*a560*/  ULDC UR4, c[0x0][0x618] ;  /* 0x0001860000047ab9 */ /* 0x000fc60000000800 */
[----:B-1----:R-:W-:Y:S02]  /*a570*/  IMAD.MOV R22, RZ, RZ, -R22 ;  /* 0x000000ffff167224 */ /* 0x002fe400078e0a16 */
[----:B------:R-:W-:Y:S02]  /*a580*/  IMAD.IADD R5, R5, 0x1, R7 ;  /* 0x0000000105057824 */ /* 0x000fe400078e0207 */
[----:B0-----:R-:W-:-:S03]  /*a590*/  IMAD R15, R6, R22, R15 ;  /* 0x00000016060f7224 */ /* 0x001fc600078e020f */
[----:B------:R-:W-:Y:S01]  /*a5a0*/  SHF.R.U64 R22, R4, UR4, R5 ;  /* 0x0000000404167c19 */ /* 0x000fe20008001205 */
[----:B---3--:R-:W-:Y:S01]  /*a5b0*/  IMAD.MOV R4, RZ, RZ, -R23 ;  /* 0x000000ffff047224 */ /* 0x008fe200078e0a17 */
[----:B------:R-:W-:Y:S01]  /*a5c0*/  SHF.R.U32.HI R5, RZ, UR4, R5 ;  /* 0x00000004ff057c19 */ /* 0x000fe20008011605 */
[----:B------:R-:W-:Y:S02]  /*a5d0*/  ULDC UR4, c[0x0][0x608] ;  /* 0x0001820000047ab9 */ /* 0x000fe40000000800 */
[----:B--2---:R-:W-:Y:S01]  /*a5e0*/  @P2 IMAD R15, R24, R4, R21 ;  /* 0x00000004180f2224 */ /* 0x004fe200078e0215 */
[--C-:B------:R-:W-:Y:S02]  /*a5f0*/  SHF.R.U64 R24, R22, UR4, R5.reuse ;  /* 0x0000000416187c19 */ /* 0x100fe40008001205 */
[----:B------:R-:W-:Y:S01]  /*a600*/  SHF.R.U32.HI R5, RZ, UR4, R5 ;  /* 0x00000004ff057c19 */ /* 0x000fe20008011605 */
[----:B------:R-:W-:-:S03]  /*a610*/  ULDC UR4, c[0x0][0x658] ;  /* 0x0001960000047ab9 */ /* 0x000fc60000000800 */
[--C-:B------:R-:W-:Y:S02]  /*a620*/  SHF.R.U64 R21, R24, UR4, R5.reuse ;  /* 0x0000000418157c19 */ /* 0x100fe40008001205 */
[----:B------:R-:W-:-:S03]  /*a630*/  SHF.R.U32.HI R23, RZ, UR4, R5 ;  /* 0x00000004ff177c19 */ /* 0x000fc60008011605 */
[----:B------:R-:W-:Y:S02]  /*a640*/  IMAD.MOV.U32 R6, RZ, RZ, R21 ;  /* 0x000000ffff067224 */ /* 0x000fe400078e0015 */
[----:B------:R-:W-:Y:S01]  /*a650*/  IMAD.MOV.U32 R5, RZ, RZ, R23 ;  /* 0x000000ffff057224 */ /* 0x000fe200078e0017 */
[----:B------:R-:W-:Y:S06]  /*a660*/  @!P0 BRA `(.L_x_295) ;  /* 0x00000000002c8947 */ /* 0x000fec0003800000 */
        /* <DEDUP_REMOVED lines=9> */
[----:B------:R-:W-:-:S04]  /*a700*/  IMAD.WIDE.U32.X R4, R23, UR7, R4, P1 ;  /* 0x0000000717047c25 */ /* 0x000fc800088e0404 */
[----:B------:R-:W-:-:S07]  /*a710*/  IMAD.MOV.U32 R6, RZ, RZ, R4 ;  /* 0x000000ffff067224 */ /* 0x000fce00078e0004 */
.L_x_295:
[----:B------:R-:W-:Y:S01]  /*a720*/  ULDC UR4, c[0x0][0x648] ;  /* 0x0001920000047ab9 */ /* 0x000fe20000000800 */
[----:B------:R-:W-:Y:S01]  /*a730*/  LOP3.LUT R4, R24, UR16, RZ, 0xc0, !PT ;  /* 0x0000001018047c12 */ /* 0x000fe2000f8ec0ff */
[----:B------:R-:W-:Y:S01]  /*a740*/  ULDC UR5, c[0x0][0x610] ;  /* 0x0001840000057ab9 */ /* 0x000fe20000000800 */
[----:B------:R-:W-:Y:S01]  /*a750*/  SHF.R.U64 R5, R6, UR4, R5 ;  /* 0x0000000406057c19 */ /* 0x000fe20008001205 */
[----:B------:R-:W-:Y:S01]  /*a760*/  ULDC UR4, c[0x0][0x638] ;  /* 0x00018e0000047ab9 */ /* 0x000fe20000000800 */
[----:B------:R-:W-:Y:S01]  /*a770*/  LOP3.LUT R22, R22, UR15, RZ, 0xc0, !PT ;  /* 0x0000000f16167c12 */ /* 0x000fe2000f8ec0ff */
[----:B------:R-:W-:Y:S02]  /*a780*/  IMAD.MOV.U32 R7, RZ, RZ, R14 ;  /* 0x000000ffff077224 */ /* 0x000fe400078e000e */
[----:B------:R-:W-:Y:S02]  /*a790*/  IMAD.MOV R6, RZ, RZ, -R5 ;  /* 0x000000ffff067224 */ /* 0x000fe400078e0a05 */
[----:B------:R-:W-:-:S02]  /*a7a0*/  IMAD R4, R5, UR17, R4 ;  /* 0x0000001105047c24 */ /* 0x000fc4000f8e0204 */
[----:B------:R-:W-:Y:S01]  /*a7b0*/  IMAD R21, R6, UR4, R21 ;  /* 0x0000000406157c24 */ /* 0x000fe2000f8e0215 */
[----:B------:R-:W-:Y:S01]  /*a7c0*/  ULDC UR4, c[0x0][0x600] ;  /* 0x0001800000047ab9 */ /* 0x000fe20000000800 */
[----:B------:R-:W-:Y:S02]  /*a7d0*/  IMAD R15, R4, UR5, R15 ;  /* 0x00000005040f7c24 */ /* 0x000fe4000f8e020f */
[----:B------:R-:W-:Y:S02]  /*a7e0*/  IMAD R22, R21, UR4, R22 ;  /* 0x0000000415167c24 */ /* 0x000fe4000f8e0216 */
[----:B------:R-:W-:-:S03]  /*a7f0*/  IMAD.MOV.U32 R4, RZ, RZ, 0x1 ;  /* 0x00000001ff047424 */ /* 0x000fc600078e00ff */
[----:B------:R-:W-:Y:S02]  /*a800*/  SEL R21, R22, R15, !P2 ;  /* 0x0000000f16157207 */ /* 0x000fe40005000000 */
[----:B------:R-:W-:-:S07]  /*a810*/  SEL R22, R15, R22, !P2 ;  /* 0x000000160f167207 */ /* 0x000fce0005000000 */
.L_x_293:
[----:B------:R-:W-:Y:S05]  /*a820*/  BSYNC B1 ;  /* 0x0000000000017941 */ /* 0x000fea0003800000 */
.L_x_292:
[----:B------:R-:W-:-:S13]  /*a830*/  LOP3.LUT P0, RZ, R4, 0xff, RZ, 0xc0, !PT ;  /* 0x000000ff04ff7812 */ /* 0x000fda000780c0ff */
[----:B------:R-:W-:Y:S05]  /*a840*/  @P0 BRA `(.L_x_296) ;  /* 0xfffffff400300947 */ /* 0x000fea000383ffff */
[----:B------:R-:W-:Y:S05]  /*a850*/  BSYNC B0 ;  /* 0x0000000000007941 */ /* 0x000fea0003800000 */
.L_x_285:
[----:B------:R-:W-:-:S03]  /*a860*/  UMOV UR4, 0xffffffff ;  /* 0xffffffff00047882 */ /* 0x000fc60000000000 */
[----:B------:R-:W-:Y:S05]  /*a870*/  BRA.DIV UR4, `(.L_x_297) ;  /* 0x0000000e04307947 */ /* 0x000fea000b800000 */
[----:B------:R-:W-:-:S13]  /*a880*/  ELECT P6, URZ, PT ;  /* 0x00000000003f782f */ /* 0x000fda00038c0000 */
.L_x_326:
[----:B------:R-:W-:Y:S04]  /*a890*/  BSSY B0, `(.L_x_298) ;  /* 0x00000b2000007945 */ /* 0x000fe80003800000 */
[----:B------:R-:W-:Y:S05]  /*a8a0*/  @!P6 BRA `(.L_x_299) ;  /* 0x0000000800c0e947 */ /* 0x000fea0003800000 */
[----:B------:R-:W-:-:S04]  /*a8b0*/  LOP3.LUT R18, R18, 0x2, RZ, 0xfc, !PT ;  /* 0x0000000212127812 */ /* 0x000fc800078efcff */
[----:B------:R-:W-:-:S13]  /*a8c0*/  ISETP.NE.AND P0, PT, R18, 0x3, PT ;  /* 0x000000031200780c */ /* 0x000fda0003f05270 */
[----:B------:R-:W-:Y:S05]  /*a8d0*/  @!P0 BRA `(.L_x_300) ;  /* 0x0000000000048947 */ /* 0x000fea0003800000 */
[----:B------:R-:W-:Y:S01]  /*a8e0*/  BPT.TRAP 0x1 ;  /* 0x000000040000795c */ /* 0x000fe20000300000 */
.L_x_300:
[----:B------:R-:W0:Y:S01]  /*a8f0*/  S2R R5, SR_CgaCtaId ;  /* 0x0000000000057919 */ /* 0x000e220000008800 */
[----:B------:R-:W-:Y:S02]  /*a900*/  MOV R0, 0x400 ;  /* 0x0000040000007802 */ /* 0x000fe40000000f00 */
[----:B------:R-:W-:Y:S02]  /*a910*/  SHF.L.U32 R2, R3, 0x1f, RZ ;  /* 0x0000001f03027819 */ /* 0x000fe400000006ff */
[----:B0-----:R-:W-:-:S05]  /*a920*/  LEA R5, R5, R0, 0x18 ;  /* 0x0000000005057211 */ /* 0x001fca00078ec0ff */
[----:B------:R-:W-:-:S04]  /*a930*/  VIADD R5, R5, 0x98 ;  /* 0x0000009805057836 */ /* 0x000fc80000000000 */
[C---:B------:R-:W-:Y:S02]  /*a940*/  IMAD R7, R8.reuse, 0x8, R5 ;  /* 0x0000000808077824 */ /* 0x040fe400078e0205 */
[----:B------:R-:W-:Y:S02]  /*a950*/  VIADD R8, R8, 0x1 ;  /* 0x0000000108087836 */ /* 0x000fe40000000000 */
[----:B------:R-:W0:Y:S03]  /*a960*/  SYNCS.PHASECHK.TRANS64.TRYWAIT P0, [R7+URZ], R2 ;  /* 0x00000002070075a7 */ /* 0x000e26000800017f */
[----:B------:R-:W-:-:S04]  /*a970*/  ISETP.NE.AND P1, PT, R8, 0x13, PT ;  /* 0x000000130800780c */ /* 0x000fc80003f25270 */
[----:B------:R-:W-:Y:S02]  /*a980*/  SEL R0, RZ, 0x1, P1 ;  /* 0x00000001ff007807 */ /* 0x000fe40000800000 */
[----:B------:R-:W-:Y:S02]  /*a990*/  SEL R8, R8, RZ, P1 ;  /* 0x000000ff08087207 */ /* 0x000fe40000800000 */
[----:B------:R-:W-:-:S03]  /*a9a0*/  LOP3.LUT R9, R3, R0, RZ, 0x3c, !PT ;  /* 0x0000000003097212 */ /* 0x000fc600078e3cff */
[----:B------:R-:W-:Y:S01]  /*a9b0*/  IMAD R6, R8, 0x8, R5 ;  /* 0x0000000808067824 */ /* 0x000fe200078e0205 */
[----:B------:R-:W-:Y:S01]  /*a9c0*/  SHF.L.U32 R3, R9, 0x1f, RZ ;  /* 0x0000001f09037819 */ /* 0x000fe200000006ff */
[----:B0-----:R-:W-:Y:S06]  /*a9d0*/  @!P0 BRA `(.L_x_301) ;  /* 0x0000000800f88947 */ /* 0x001fec0003800000 */
.L_x_327:
[----:B------:R-:W1:Y:S01]  /*a9e0*/  SYNCS.PHASECHK.TRANS64.TRYWAIT P0, [R6+URZ], R3 ;  /* 0x00000003060075a7 */ /* 0x000e62000800017f */
[----:B------:R-:W-:-:S05]  /*a9f0*/  VIADD R0, R8, 0x1 ;  /* 0x0000000108007836 */ /* 0x000fca0000000000 */
[----:B------:R-:W-:-:S04]  /*aa00*/  ISETP.NE.AND P1, PT, R0, 0x13, PT ;  /* 0x000000130000780c */ /* 0x000fc80003f25270 */
[----:B0-----:R-:W-:Y:S02]  /*aa10*/  SEL R2, RZ, 0x1, P1 ;  /* 0x00000001ff027807 */ /* 0x001fe40000800000 */
[----:B------:R-:W-:Y:S02]  /*aa20*/  SEL R0, R0, RZ, P1 ;  /* 0x000000ff00007207 */ /* 0x000fe40000800000 */
[----:B------:R-:W-:-:S03]  /*aa30*/  LOP3.LUT R9, R9, R2, RZ, 0x3c, !PT ;  /* 0x0000000209097212 */ /* 0x000fc600078e3cff */
[----:B------:R-:W-:Y:S01]  /*aa40*/  IMAD R7, R0, 0x8, R5 ;  /* 0x0000000800077824 */ /* 0x000fe200078e0205 */
[----:B------:R-:W-:Y:S01]  /*aa50*/  SHF.L.U32 R4, R9, 0x1f, RZ ;  /* 0x0000001f09047819 */ /* 0x000fe200000006ff */
[----:B-1----:R-:W-:Y:S06]  /*aa60*/  @!P0 BRA `(.L_x_302) ;  /* 0x0000000800e88947 */ /* 0x002fec0003800000 */
.L_x_328:
[----:B------:R-:W1:Y:S01]  /*aa70*/  SYNCS.PHASECHK.TRANS64.TRYWAIT P0, [R7+URZ], R4 ;  /* 0x00000004070075a7 */ /* 0x000e62000800017f */
[----:B------:R-:W-:-:S05]  /*aa80*/  VIADD R0, R0, 0x1 ;  /* 0x0000000100007836 */ /* 0x000fca0000000000 */
[----:B------:R-:W-:-:S04]  /*aa90*/  ISETP.NE.AND P1, PT, R0, 0x13, PT ;  /* 0x000000130000780c */ /* 0x000fc80003f25270 */
[----:B------:R-:W-:Y:S02]  /*aaa0*/  SEL R2, RZ, 0x1, P1 ;  /* 0x00000001ff027807 */ /* 0x000fe40000800000 */
[----:B------:R-:W-:Y:S02]  /*aab0*/  SEL R0, R0, RZ, P1 ;  /* 0x000000ff00007207 */ /* 0x000fe40000800000 */
[----:B------:R-:W-:-:S03]  /*aac0*/  LOP3.LUT R9, R9, R2, RZ, 0x3c, !PT ;  /* 0x0000000209097212 */ /* 0x000fc600078e3cff */
[----:B0-----:R-:W-:Y:S01]  /*aad0*/  IMAD R6, R0, 0x8, R5 ;  /* 0x0000000800067824 */ /* 0x001fe200078e0205 */
[----:B------:R-:W-:Y:S01]  /*aae0*/  SHF.L.U32 R3, R9, 0x1f, RZ ;  /* 0x0000001f09037819 */ /* 0x000fe200000006ff */
[----:B-1----:R-:W-:Y:S06]  /*aaf0*/  @!P0 BRA `(.L_x_303) ;  /* 0x0000000800d88947 */ /* 0x002fec0003800000 */
.L_x_329:
        /* <DEDUP_REMOVED lines=9> */
.L_x_330:
        /* <DEDUP_REMOVED lines=9> */
.L_x_331:
        /* <DEDUP_REMOVED lines=9> */
.L_x_332:
        /* <DEDUP_REMOVED lines=9> */
.L_x_333:
        /* <DEDUP_REMOVED lines=9> */
.L_x_334:
        /* <DEDUP_REMOVED lines=9> */
.L_x_335:
        /* <DEDUP_REMOVED lines=9> */
.L_x_336:
        /* <DEDUP_REMOVED lines=9> */
.L_x_337:
        /* <DEDUP_REMOVED lines=9> */
.L_x_338:
        /* <DEDUP_REMOVED lines=9> */
.L_x_339:
        /* <DEDUP_REMOVED lines=9> */
.L_x_340:
        /* <DEDUP_REMOVED lines=9> */
.L_x_341:
        /* <DEDUP_REMOVED lines=9> */
.L_x_342:
        /* <DEDUP_REMOVED lines=9> */
.L_x_343:
[----:B------:R-:W1:Y:S01]  /*b2e0*/  SYNCS.PHASECHK.TRANS64.TRYWAIT P0, [R6+URZ], R3 ;  /* 0x00000003060075a7 */ /* 0x000e62000800017f */
[----:B------:R-:W-:-:S05]  /*b2f0*/  VIADD R0, R0, 0x1 ;  /* 0x0000000100007836 */ /* 0x000fca0000000000 */
[----:B------:R-:W-:-:S04]  /*b300*/  ISETP.NE.AND P1, PT, R0, 0x13, PT ;  /* 0x000000130000780c */ /* 0x000fc80003f25270 */
[----:B------:R-:W-:Y:S02]  /*b310*/  SEL R2, RZ, 0x1, P1 ;  /* 0x00000001ff027807 */ /* 0x000fe40000800000 */
[----:B------:R-:W-:Y:S02]  /*b320*/  SEL R0, R0, RZ, P1 ;  /* 0x000000ff00007207 */ /* 0x000fe40000800000 */
[----:B------:R-:W-:Y:S01]  /*b330*/  LOP3.LUT R2, R9, R2, RZ, 0x3c, !PT ;  /* 0x0000000209027212 */ /* 0x000fe200078e3cff */
[----:B-1----:R-:W-:Y:S06]  /*b340*/  @!P0 BRA `(.L_x_318) ;  /* 0x0000000400f08947 */ /* 0x002fec0003800000 */
.L_x_344:
[----:B------:R-:W-:Y:S01]  /*b350*/  IMAD R5, R0, 0x8, R5 ;  /* 0x0000000800057824 */ /* 0x000fe200078e0205 */
[----:B------:R-:W-:-:S07]  /*b360*/  SHF.L.U32 R0, R2, 0x1f, RZ ;  /* 0x0000001f02007819 */ /* 0x000fce00000006ff */
.L_x_319:
[----:B--2---:R2:W3:Y:S02]  /*b370*/  SYNCS.PHASECHK.TRANS64.TRYWAIT P0, [R5+URZ], R0 ;  /* 0x00000000050075a7 */ /* 0x0044e4000800017f */
[----:B---3--:R-:W-:Y:S05]  /*b380*/  @!P0 NANOSLEEP.SYNCS 0x989680 ;  /* 0x009896800000895d */ /* 0x008fea0003900000 */
[----:B------:R-:W3:Y:S02]  /*b390*/  @!P0 SYNCS.PHASECHK.TRANS64 P0, [R5+URZ], R0 ;  /* 0x00000000050085a7 */ /* 0x000ee4000800007f */
[----:B---3--:R-:W-:Y:S05]  /*b3a0*/  @!P0 BRA `(.L_x_319) ;  /* 0xfffffffc00f08947 */ /* 0x008fea000383ffff */
.L_x_299:
[----:B------:R-:W-:Y:S05]  /*b3b0*/  BSYNC B0 ;  /* 0x0000000000007941 */ /* 0x000fea0003800000 */
.L_x_298:
[----:B------:R-:W-:Y:S05]  /*b3c0*/  EXIT ;  /* 0x000000000000794d */ /* 0x000fea0003800000 */
.L_x_22:
[----:B-1----:R1:W2:Y:S02]  /*b3d0*/  SYNCS.PHASECHK.TRANS64.TRYWAIT P1, [R0+URZ], R3 ;  /* 0x00000003000075a7 */ /* 0x0022a4000802017f */
[----:B--2---:R-:W-:Y:S05]  /*b3e0*/  @!P1 NANOSLEEP.SYNCS 0x989680 ;  /* 0x009896800000995d */ /* 0x004fea0003900000 */
[----:B------:R-:W2:Y:S02]  /*b3f0*/  @!P1 SYNCS.PHASECHK.TRANS64 P1, [R0+URZ], R3 ;  /* 0x00000003000095a7 */ /* 0x000ea4000802007f */
[----:B--2---:R-:W-:Y:S05]  /*b400*/  @!P1 BRA `(.L_x_22) ;  /* 0xfffffffc00f09947 */ /* 0x004fea000383ffff */
[----:B------:R-:W-:Y:S05]  /*b410*/  BRA `(.L_x_21) ;  /* 0xffffff6400407947 */ /* 0x000fea000383ffff */
.L_x_27:
[----:B-1----:R1:W2:Y:S02]  /*b420*/  SYNCS.PHASECHK.TRANS64.TRYWAIT P1, [R4+URZ], R5 ;  /* 0x00000005040075a7 */ /* 0x0022a4000802017f */
[----:B--2---:R-:W-:Y:S05]  /*b430*/  @!P1 NANOSLEEP.SYNCS 0x989680 ;  /* 0x009896800000995d */ /* 0x004fea0003900000 */
[----:B------:R-:W2:Y:S02]  /*b440*/  @!P1 SYNCS.PHASECHK.TRANS64 P1, [R4+URZ], R5 ;  /* 0x00000005040095a7 */ /* 0x000ea4000802007f */
[----:B--2---:R-:W-:Y:S05]  /*b450*/  @!P1 BRA `(.L_x_27) ;  /* 0xfffffffc00f09947 */ /* 0x004fea000383ffff */
[----:B------:R-:W-:Y:S05]  /*b460*/  BRA `(.L_x_26) ;  /* 0xffffff6c00547947 */ /* 0x000fea000383ffff */
.L_x_286:
[----:B------:R-:W-:Y:S01]  /*b470*/  BSSY B1, `(.L_x_320) ;  /* 0x0000006000017945 */ /* 0x000fe20003800000 */
[----:B------:R-:W-:-:S07]  /*b480*/  IMAD.MOV.U32 R15, RZ, RZ, -0x1 ;  /* 0xffffffffff0f7424 */ /* 0x000fce00078e00ff */
[----:B------:R-:W-:Y:S05]  /*b490*/  WARPSYNC.COLLECTIVE R15, `(.L_x_321) ;  /* 0x000000000f0c7348 */ /* 0x000fea0003c00000 */
[----:B------:R-:W-:Y:S02]  /*b4a0*/  ELECT P6, UR62, PT ;  /* 0x00000000003e782f */ /* 0x000fe400038c0000 */
[----:B------:R-:W-:Y:S01]  /*b4b0*/  MOV R14, UR62 ;  /* 0x0000003e000e7c02 */ /* 0x000fe20008000f00 */
[----:B------:R-:W-:Y:S10]  /*b4c0*/  ENDCOLLECTIVE ;  /* 0x000000000000791b */ /* 0x000ff40003800000 */
.L_x_321:
[----:B------:R-:W-:Y:S05]  /*b4d0*/  BSYNC B1 ;  /* 0x0000000000017941 */ /* 0x000fea0003800000 */
.L_x_320:
[----:B------:R-:W-:Y:S05]  /*b4e0*/  BRA `(.L_x_322) ;  /* 0xffffffe800147947 */ /* 0x000fea000383ffff */
.L_x_289:
[----:B-1----:R1:W2:Y:S02]  /*b4f0*/  SYNCS.PHASECHK.TRANS64.TRYWAIT P0, [R23+URZ+0x98], R14 ;  /* 0x0000980e170075a7 */ /* 0x0022a4000800017f */
[----:B--2---:R-:W-:Y:S05]  /*b500*/  @!P0 NANOSLEEP.SYNCS 0x989680 ;  /* 0x009896800000895d */ /* 0x004fea0003900000 */
[----:B------:R-:W2:Y:S02]  /*b510*/  @!P0 SYNCS.PHASECHK.TRANS64 P0, [R23+URZ+0x98], R14 ;  /* 0x0000980e170085a7 */ /* 0x000ea4000800007f */
[----:B--2---:R-:W-:Y:S05]  /*b520*/  @!P0 BRA `(.L_x_289) ;  /* 0xfffffffc00f08947 */ /* 0x004fea000383ffff */
[----:B------:R-:W-:Y:S05]  /*b530*/  BRA `(.L_x_323) ;  /* 0xffffffe800507947 */ /* 0x000fea000383ffff */
.L_x_297:
[----:B------:R-:W-:Y:S01]  /*b540*/  BSSY B0, `(.L_x_324) ;  /* 0x0000006000007945 */ /* 0x000fe20003800000 */
[----:B------:R-:W-:-:S07]  /*b550*/  IMAD.MOV.U32 R15, RZ, RZ, -0x1 ;  /* 0xffffffffff0f7424 */ /* 0x000fce00078e00ff */
[----:B------:R-:W-:Y:S05]  /*b560*/  WARPSYNC.COLLECTIVE R15, `(.L_x_325) ;  /* 0x000000000f0c7348 */ /* 0x000fea0003c00000 */
[----:B------:R-:W-:Y:S02]  /*b570*/  ELECT P6, UR62, PT ;  /* 0x00000000003e782f */ /* 0x000fe400038c0000 */
[----:B------:R-:W-:Y:S01]  /*b580*/  MOV R14, UR62 ;  /* 0x0000003e000e7c02 */ /* 0x000fe20008000f00 */
[----:B------:R-:W-:Y:S10]  /*b590*/  ENDCOLLECTIVE ;  /* 0x000000000000791b */ /* 0x000ff40003800000 */
.L_x_325:
[----:B------:R-:W-:Y:S05]  /*b5a0*/  BSYNC B0 ;  /* 0x0000000000007941 */ /* 0x000fea0003800000 */
.L_x_324:
[----:B------:R-:W-:Y:S05]  /*b5b0*/  BRA `(.L_x_326) ;  /* 0xfffffff000b47947 */ /* 0x000fea000383ffff */
.L_x_301:
[----:B0-----:R0:W1:Y:S02]  /*b5c0*/  SYNCS.PHASECHK.TRANS64.TRYWAIT P0, [R7+URZ], R2 ;  /* 0x00000002070075a7 */ /* 0x001064000800017f */
[----:B-1----:R-:W-:Y:S05]  /*b5d0*/  @!P0 NANOSLEEP.SYNCS 0x989680 ;  /* 0x009896800000895d */ /* 0x002fea0003900000 */
[----:B------:R-:W1:Y:S02]  /*b5e0*/  @!P0 SYNCS.PHASECHK.TRANS64 P0, [R7+URZ], R2 ;  /* 0x00000002070085a7 */ /* 0x000e64000800007f */
[----:B-1----:R-:W-:Y:S05]  /*b5f0*/  @!P0 BRA `(.L_x_301) ;  /* 0xfffffffc00f08947 */ /* 0x002fea000383ffff */
[----:B------:R-:W-:Y:S05]  /*b600*/  BRA `(.L_x_327) ;  /* 0xfffffff000f47947 */ /* 0x000fea000383ffff */
.L_x_302:
[----:B0-----:R0:W1:Y:S02]  /*b610*/  SYNCS.PHASECHK.TRANS64.TRYWAIT P0, [R6+URZ], R3 ;  /* 0x00000003060075a7 */ /* 0x001064000800017f */
[----:B-1----:R-:W-:Y:S05]  /*b620*/  @!P0 NANOSLEEP.SYNCS 0x989680 ;  /* 0x009896800000895d */ /* 0x002fea0003900000 */
[----:B------:R-:W1:Y:S02]  /*b630*/  @!P0 SYNCS.PHASECHK.TRANS64 P0, [R6+URZ], R3 ;  /* 0x00000003060085a7 */ /* 0x000e64000800007f */
[----:B-1----:R-:W-:Y:S05]  /*b640*/  @!P0 BRA `(.L_x_302) ;  /* 0xfffffffc00f08947 */ /* 0x002fea000383ffff */
[----:B------:R-:W-:Y:S05]  /*b650*/  BRA `(.L_x_328) ;  /* 0xfffffff400047947 */ /* 0x000fea000383ffff */
.L_x_303:
[----:B0-----:R0:W1:Y:S02]  /*b660*/  SYNCS.PHASECHK.TRANS64.TRYWAIT P0, [R7+URZ], R4 ;  /* 0x00000004070075a7 */ /* 0x001064000800017f */
[----:B-1----:R-:W-:Y:S05]  /*b670*/  @!P0 NANOSLEEP.SYNCS 0x989680 ;  /* 0x009896800000895d */ /* 0x002fea0003900000 */
[----:B------:R-:W1:Y:S02]  /*b680*/  @!P0 SYNCS.PHASECHK.TRANS64 P0, [R7+URZ], R4 ;  /* 0x00000004070085a7 */ /* 0x000e64000800007f */
[----:B-1----:R-:W-:Y:S05]  /*b690*/  @!P0 BRA `(.L_x_303) ;  /* 0xfffffffc00f08947 */ /* 0x002fea000383ffff */
[----:B------:R-:W-:Y:S05]  /*b6a0*/  BRA `(.L_x_329) ;  /* 0xfffffff400147947 */ /* 0x000fea000383ffff */
.L_x_304:
[----:B0-----:R0:W1:Y:S02]  /*b6b0*/  SYNCS.PHASECHK.TRANS64.TRYWAIT P0, [R6+URZ], R3 ;  /* 0x00000003060075a7 */ /* 0x001064000800017f */
[----:B-1----:R-:W-:Y:S05]  /*b6c0*/  @!P0 NANOSLEEP.SYNCS 0x989680 ;  /* 0x009896800000895d */ /* 0x002fea0003900000 */
[----:B------:R-:W1:Y:S02]  /*b6d0*/  @!P0 SYNCS.PHASECHK.TRANS64 P0, [R6+URZ], R3 ;  /* 0x00000003060085a7 */ /* 0x000e64000800007f */
[----:B-1----:R-:W-:Y:S05]  /*b6e0*/  @!P0 BRA `(.L_x_304) ;  /* 0xfffffffc00f08947 */ /* 0x002fea000383ffff */
[----:B------:R-:W-:Y:S05]  /*b6f0*/  BRA `(.L_x_330) ;  /* 0xfffffff400247947 */ /* 0x000fea000383ffff */
.L_x_305:
[----:B0-----:R0:W1:Y:S02]  /*b700*/  SYNCS.PHASECHK.TRANS64.TRYWAIT P0, [R7+URZ], R4 ;  /* 0x00000004070075a7 */ /* 0x001064000800017f */
[----:B-1----:R-:W-:Y:S05]  /*b710*/  @!P0 NANOSLEEP.SYNCS 0x989680 ;  /* 0x009896800000895d */ /* 0x002fea0003900000 */
[----:B------:R-:W1:Y:S02]  /*b720*/  @!P0 SYNCS.PHASECHK.TRANS64 P0, [R7+URZ], R4 ;  /* 0x00000004070085a7 */ /* 0x000e64000800007f */
[----:B-1----:R-:W-:Y:S05]  /*b730*/  @!P0 BRA `(.L_x_305) ;  /* 0xfffffffc00f08947 */ /* 0x002fea000383ffff */
[----:B------:R-:W-:Y:S05]  /*b740*/  BRA `(.L_x_331) ;  /* 0xfffffff400347947 */ /* 0x000fea000383ffff */
.L_x_306:
[----:B0-----:R0:W1:Y:S02]  /*b750*/  SYNCS.PHASECHK.TRANS64.TRYWAIT P0, [R6+URZ], R3 ;  /* 0x00000003060075a7 */ /* 0x001064000800017f */
[----:B-1----:R-:W-:Y:S05]  /*b760*/  @!P0 NANOSLEEP.SYNCS 0x989680 ;  /* 0x009896800000895d */ /* 0x002fea0003900000 */
[----:B------:R-:W1:Y:S02]  /*b770*/  @!P0 SYNCS.PHASECHK.TRANS64 P0, [R6+URZ], R3 ;  /* 0x00000003060085a7 */ /* 0x000e64000800007f */
[----:B-1----:R-:W-:Y:S05]  /*b780*/  @!P0 BRA `(.L_x_306) ;  /* 0xfffffffc00f08947 */ /* 0x002fea000383ffff */
[----:B------:R-:W-:Y:S05]  /*b790*/  BRA `(.L_x_332) ;  /* 0xfffffff400447947 */ /* 0x000fea000383ffff */
.L_x_307:
[----:B0-----:R0:W1:Y:S02]  /*b7a0*/  SYNCS.PHASECHK.TRANS64.TRYWAIT P0, [R7+URZ], R4 ;  /* 0x00000004070075a7 */ /* 0x001064000800017f */
[----:B-1----:R-:W-:Y:S05]  /*b7b0*/  @!P0 NANOSLEEP.SYNCS 0x989680 ;  /* 0x009896800000895d */ /* 0x002fea0003900000 */
[----:B------:R-:W1:Y:S02]  /*b7c0*/  @!P0 SYNCS.PHASECHK.TRANS64 P0, [R7+URZ], R4 ;  /* 0x00000004070085a7 */ /* 0x000e64000800007f */
[----:B-1----:R-:W-:Y:S05]  /*b7d0*/  @!P0 BRA `(.L_x_307) ;  /* 0xfffffffc00f08947 */ /* 0x002fea000383ffff */
[----:B------:R-:W-:Y:S05]  /*b7e0*/  BRA `(.L_x_333) ;  /* 0xfffffff400547947 */ /* 0x000fea000383ffff */
.L_x_308:
[----:B0-----:R0:W1:Y:S02]  /*b7f0*/  SYNCS.PHASECHK.TRANS64.TRYWAIT P0, [R6+URZ], R3 ;  /* 0x00000003060075a7 */ /* 0x001064000800017f */
[----:B-1----:R-:W-:Y:S05]  /*b800*/  @!P0 NANOSLEEP.SYNCS 0x989680 ;  /* 0x009896800000895d */ /* 0x002fea0003900000 */
[----:B------:R-:W1:Y:S02]  /*b810*/  @!P0 SYNCS.PHASECHK.TRANS64 P0, [R6+URZ], R3 ;  /* 0x00000003060085a7 */ /* 0x000e64000800007f */
[----:B-1----:R-:W-:Y:S05]  /*b820*/  @!P0 BRA `(.L_x_308) ;  /* 0xfffffffc00f08947 */ /* 0x002fea000383ffff */
[----:B------:R-:W-:Y:S05]  /*b830*/  BRA `(.L_x_334) ;  /* 0xfffffff400647947 */ /* 0x000fea000383ffff */
.L_x_309:
[----:B0-----:R0:W1:Y:S02]  /*b840*/  SYNCS.PHASECHK.TRANS64.TRYWAIT P0, [R7+URZ], R4 ;  /* 0x00000004070075a7 */ /* 0x001064000800017f */
[----:B-1----:R-:W-:Y:S05]  /*b850*/  @!P0 NANOSLEEP.SYNCS 0x989680 ;  /* 0x009896800000895d */ /* 0x002fea0003900000 */
[----:B------:R-:W1:Y:S02]  /*b860*/  @!P0 SYNCS.PHASECHK.TRANS64 P0, [R7+URZ], R4 ;  /* 0x00000004070085a7 */ /* 0x000e64000800007f */
[----:B-1----:R-:W-:Y:S05]  /*b870*/  @!P0 BRA `(.L_x_309) ;  /* 0xfffffffc00f08947 */ /* 0x002fea000383ffff */
[----:B------:R-:W-:Y:S05]  /*b880*/  BRA `(.L_x_335) ;  /* 0xfffffff400747947 */ /* 0x000fea000383ffff */
.L_x_310:
[----:B0-----:R0:W1:Y:S02]  /*b890*/  SYNCS.PHASECHK.TRANS64.TRYWAIT P0, [R6+URZ], R3 ;  /* 0x00000003060075a7 */ /* 0x001064000800017f */
[----:B-1----:R-:W-:Y:S05]  /*b8a0*/  @!P0 NANOSLEEP.SYNCS 0x989680 ;  /* 0x009896800000895d */ /* 0x002fea0003900000 */
[----:B------:R-:W1:Y:S02]  /*b8b0*/  @!P0 SYNCS.PHASECHK.TRANS64 P0, [R6+URZ], R3 ;  /* 0x00000003060085a7 */ /* 0x000e64000800007f */
[----:B-1----:R-:W-:Y:S05]  /*b8c0*/  @!P0 BRA `(.L_x_310) ;  /* 0xfffffffc00f08947 */ /* 0x002fea000383ffff */
[----:B------:R-:W-:Y:S05]  /*b8d0*/  BRA `(.L_x_336) ;  /* 0xfffffff400847947 */ /* 0x000fea000383ffff */
.L_x_311:
[----:B0-----:R0:W1:Y:S02]  /*b8e0*/  SYNCS.PHASECHK.TRANS64.TRYWAIT P0, [R7+URZ], R4 ;  /* 0x00000004070075a7 */ /* 0x001064000800017f */
[----:B-1----:R-:W-:Y:S05]  /*b8f0*/  @!P0 NANOSLEEP.SYNCS 0x989680 ;  /* 0x009896800000895d */ /* 0x002fea0003900000 */
[----:B------:R-:W1:Y:S02]  /*b900*/  @!P0 SYNCS.PHASECHK.TRANS64 P0, [R7+URZ], R4 ;  /* 0x00000004070085a7 */ /* 0x000e64000800007f */
[----:B-1----:R-:W-:Y:S05]  /*b910*/  @!P0 BRA `(.L_x_311) ;  /* 0xfffffffc00f08947 */ /* 0x002fea000383ffff */
[----:B------:R-:W-:Y:S05]  /*b920*/  BRA `(.L_x_337) ;  /* 0xfffffff400947947 */ /* 0x000fea000383ffff */
.L_x_312:
[----:B0-----:R0:W1:Y:S02]  /*b930*/  SYNCS.PHASECHK.TRANS64.TRYWAIT P0, [R6+URZ], R3 ;  /* 0x00000003060075a7 */ /* 0x001064000800017f */
[----:B-1----:R-:W-:Y:S05]  /*b940*/  @!P0 NANOSLEEP.SYNCS 0x989680 ;  /* 0x009896800000895d */ /* 0x002fea0003900000 */
[----:B------:R-:W1:Y:S02]  /*b950*/  @!P0 SYNCS.PHASECHK.TRANS64 P0, [R6+URZ], R3 ;  /* 0x00000003060085a7 */ /* 0x000e64000800007f */
[----:B-1----:R-:W-:Y:S05]  /*b960*/  @!P0 BRA `(.L_x_312) ;  /* 0xfffffffc00f08947 */ /* 0x002fea000383ffff */
[----:B------:R-:W-:Y:S05]  /*b970*/  BRA `(.L_x_338) ;  /* 0xfffffff400a47947 */ /* 0x000fea000383ffff */
.L_x_313:
[----:B0-----:R0:W1:Y:S02]  /*b980*/  SYNCS.PHASECHK.TRANS64.TRYWAIT P0, [R7+URZ], R4 ;  /* 0x00000004070075a7 */ /* 0x001064000800017f */
[----:B-1----:R-:W-:Y:S05]  /*b990*/  @!P0 NANOSLEEP.SYNCS 0x989680 ;  /* 0x009896800000895d */ /* 0x002fea0003900000 */
[----:B------:R-:W1:Y:S02]  /*b9a0*/  @!P0 SYNCS.PHASECHK.TRANS64 P0, [R7+URZ], R4 ;  /* 0x00000004070085a7 */ /* 0x000e64000800007f */
[----:B-1----:R-:W-:Y:S05]  /*b9b0*/  @!P0 BRA `(.L_x_313) ;  /* 0xfffffffc00f08947 */ /* 0x002fea000383ffff */
[----:B------:R-:W-:Y:S05]  /*b9c0*/  BRA `(.L_x_339) ;  /* 0xfffffff400b47947 */ /* 0x000fea000383ffff */
.L_x_314:
[----:B0-----:R0:W1:Y:S02]  /*b9d0*/  SYNCS.PHASECHK.TRANS64.TRYWAIT P0, [R6+URZ], R3 ;  /* 0x00000003060075a7 */ /* 0x001064000800017f */
[----:B-1----:R-:W-:Y:S05]  /*b9e0*/  @!P0 NANOSLEEP.SYNCS 0x989680 ;  /* 0x009896800000895d */ /* 0x002fea0003900000 */
[----:B------:R-:W1:Y:S02]  /*b9f0*/  @!P0 SYNCS.PHASECHK.TRANS64 P0, [R6+URZ], R3 ;  /* 0x00000003060085a7 */ /* 0x000e64000800007f */
[----:B-1----:R-:W-:Y:S05]  /*ba00*/  @!P0 BRA `(.L_x_314) ;  /* 0xfffffffc00f08947 */ /* 0x002fea000383ffff */
[----:B------:R-:W-:Y:S05]  /*ba10*/  BRA `(.L_x_340) ;  /* 0xfffffff400c47947 */ /* 0x000fea000383ffff */
.L_x_315:
[----:B0-----:R0:W1:Y:S02]  /*ba20*/  SYNCS.PHASECHK.TRANS64.TRYWAIT P0, [R7+URZ], R4 ;  /* 0x00000004070075a7 */ /* 0x001064000800017f */
[----:B-1----:R-:W-:Y:S05]  /*ba30*/  @!P0 NANOSLEEP.SYNCS 0x989680 ;  /* 0x009896800000895d */ /* 0x002fea0003900000 */
[----:B------:R-:W1:Y:S02]  /*ba40*/  @!P0 SYNCS.PHASECHK.TRANS64 P0, [R7+URZ], R4 ;  /* 0x00000004070085a7 */ /* 0x000e64000800007f */
[----:B-1----:R-:W-:Y:S05]  /*ba50*/  @!P0 BRA `(.L_x_315) ;  /* 0xfffffffc00f08947 */ /* 0x002fea000383ffff */
[----:B------:R-:W-:Y:S05]  /*ba60*/  BRA `(.L_x_341) ;  /* 0xfffffff400d47947 */ /* 0x000fea000383ffff */
.L_x_316:
[----:B0-----:R0:W1:Y:S02]  /*ba70*/  SYNCS.PHASECHK.TRANS64.TRYWAIT P0, [R6+URZ], R3 ;  /* 0x00000003060075a7 */ /* 0x001064000800017f */
[----:B-1----:R-:W-:Y:S05]  /*ba80*/  @!P0 NANOSLEEP.SYNCS 0x989680 ;  /* 0x009896800000895d */ /* 0x002fea0003900000 */
[----:B------:R-:W1:Y:S02]  /*ba90*/  @!P0 SYNCS.PHASECHK.TRANS64 P0, [R6+URZ], R3 ;  /* 0x00000003060085a7 */ /* 0x000e64000800007f */
[----:B-1----:R-:W-:Y:S05]  /*baa0*/  @!P0 BRA `(.L_x_316) ;  /* 0xfffffffc00f08947 */ /* 0x002fea000383ffff */
[----:B------:R-:W-:Y:S05]  /*bab0*/  BRA `(.L_x_342) ;  /* 0xfffffff400e47947 */ /* 0x000fea000383ffff */
.L_x_317:
[----:B0-----:R0:W1:Y:S02]  /*bac0*/  SYNCS.PHASECHK.TRANS64.TRYWAIT P0, [R7+URZ], R4 ;  /* 0x00000004070075a7 */ /* 0x001064000800017f */
[----:B-1----:R-:W-:Y:S05]  /*bad0*/  @!P0 NANOSLEEP.SYNCS 0x989680 ;  /* 0x009896800000895d */ /* 0x002fea0003900000 */
[----:B------:R-:W1:Y:S02]  /*bae0*/  @!P0 SYNCS.PHASECHK.TRANS64 P0, [R7+URZ], R4 ;  /* 0x00000004070085a7 */ /* 0x000e64000800007f */
[----:B-1----:R-:W-:Y:S05]  /*baf0*/  @!P0 BRA `(.L_x_317) ;  /* 0xfffffffc00f08947 */ /* 0x002fea000383ffff */
[----:B------:R-:W-:Y:S05]  /*bb00*/  BRA `(.L_x_343) ;  /* 0xfffffff400f47947 */ /* 0x000fea000383ffff */
.L_x_318:
[----:B-1----:R1:W2:Y:S02]  /*bb10*/  SYNCS.PHASECHK.TRANS64.TRYWAIT P0, [R6+URZ], R3 ;  /* 0x00000003060075a7 */ /* 0x0022a4000800017f */
[----:B--2---:R-:W-:Y:S05]  /*bb20*/  @!P0 NANOSLEEP.SYNCS 0x989680 ;  /* 0x009896800000895d */ /* 0x004fea0003900000 */
[----:B------:R-:W2:Y:S02]  /*bb30*/  @!P0 SYNCS.PHASECHK.TRANS64 P0, [R6+URZ], R3 ;  /* 0x00000003060085a7 */ /* 0x000ea4000800007f */
[----:B--2---:R-:W-:Y:S05]  /*bb40*/  @!P0 BRA `(.L_x_318) ;  /* 0xfffffffc00f08947 */ /* 0x004fea000383ffff */
[----:B------:R-:W-:Y:S05]  /*bb50*/  BRA `(.L_x_344) ;  /* 0xfffffff400fc7947 */ /* 0x000fea000383ffff */
.L_x_345:
[----:B------:R-:W-:-:S00]  /*bb60*/  BRA `(.L_x_345) ;  /* 0xfffffffc00fc7947 */ /* 0x000fc0000383ffff */
[----:B------:R-:W-:-:S00]  /*bb70*/  NOP ;  /* 0x0000000000007918 */ /* 0x000fc00000000000 */
        /* <DEDUP_REMOVED lines=8> */
.L_x_346:


//--------------------- .nv.global.init           --------------------------
	.section	.nv.global.init,"aw",@progbits
.nv.global.init:
	.type		$str$22,@object
	.size		$str$22,($str$23 - $str$22)
$str$22:
        /*0000*/ 	.byte	0x6b, 0x5f, 0x74, 0x69, 0x6c, 0x65, 0x5f, 0x63, 0x6f, 0x75, 0x6e, 0x74, 0x20, 0x3e, 0x3d, 0x20
        /*0010*/ 	.byte	0x31, 0x00
	.type		$str$23,@object
	.size		$str$23,(__unnamed_1 - $str$23)
$str$23:
        /*0012*/ 	.byte	0x2f, 0x74, 0x6d, 0x70, 0x2f, 0x63, 0x75, 0x74, 0x6c, 0x61, 0x73, 0x73, 0x5f, 0x73, 0x77, 0x65
        /*0022*/ 	.byte	0x65, 0x70, 0x5f, 0x73, 0x72, 0x63, 0x2f, 0x69, 0x6e, 0x63, 0x6c, 0x75, 0x64, 0x65, 0x2f, 0x63
        /*0032*/ 	.byte	0x75, 0x74, 0x6c, 0x61, 0x73, 0x73, 0x2f, 0x67, 0x65, 0x6d, 0x6d, 0x2f, 0x63, 0x6f, 0x6c, 0x6c
        /*0042*/ 	.byte	0x65, 0x63, 0x74, 0x69, 0x76, 0x65, 0x2f, 0x73, 0x6d, 0x39, 0x30, 0x5f, 0x6d, 0x6d, 0x61, 0x5f
        /*0052*/ 	.byte	0x74, 0x6d, 0x61, 0x5f, 0x67, 0x6d, 0x6d, 0x61, 0x5f, 0x73, 0x73, 0x5f, 0x77, 0x61, 0x72, 0x70
        /*0062*/ 	.byte	0x73, 0x70, 0x65, 0x63, 0x69, 0x61, 0x6c, 0x69, 0x7a, 0x65, 0x64, 0x2e, 0x68, 0x70, 0x70, 0x00
	.type		__unnamed_1,@object
	.size		__unnamed_1,(.L_0 - __unnamed_1)
__unnamed_1:
        /*0072*/ 	.byte	0x76, 0x6f, 0x69, 0x64, 0x20, 0x63, 0x75, 0x74, 0x6c, 0x61, 0x73, 0x73, 0x3a, 0x3a, 0x67, 0x65
        /* <DEDUP_REMOVED lines=172> */
        /*0b42*/ 	.byte	0x69, 0x64, 0x65, 0x6e, 0x74, 0x69, 0x74, 0x79, 0x5d, 0x00
.L_0:


//--------------------- .nv.shared._ZN7cutlass13device_kernelINS_4gemm6kernel13GemmUniversalIN4cute5tupleIJiiiiEEENS1_10collective13CollectiveMmaINS1_34MainloopSm90TmaGmmaWarpSpecializedILi19ENS5_IJNS4_1CILi2EEENSA_ILi1EEESC_EEENS1_35KernelTmaWarpSpecializedCooperativeEEENS5_IJNSA_ILi128EEENSA_ILi240EEENSA_ILi32EEEEEEaNS5_IJlSC_lEEEaSK_NS4_8TiledMMAINS4_8MMA_AtomIJNS4_4SM904GMMA26MMA_64x16x32_S32S8S8_SS_TNEEEENS4_6LayoutISD_NS5_IJSC_NSA_ILi0EEESS_EEEEENS5_IJNS4_10UnderscoreESV_SV_EEEEENS4_13SM90_TMA_LOADENS4_14ComposedLayoutINS4_7SwizzleILi1ELi4ELi3EEENS4_18smem_ptr_flag_bitsILi8EEENSR_INS5_IJNSA_ILi8EEESI_EEENS5_IJSI_SC_EEEEEEEvNS4_8identityENS4_23SM90_TMA_LOAD_MULTICASTES18_vS19_EENS_8epilogue10collective6detail29Sm90TmaWarpSpecializedAdapterINS1D_15DefaultEpilogueIaSK_SK_NS1C_6thread17LinearCombinationIaLi1EiiLNS1H_9ScaleType4KindE0ELNS_15FloatRoundStyleE2EaEENS1_15EpilogueDefaultEEEEEvvEEEEvNT_6ParamsE --------------------------
	.section	.nv.shared._ZN7cutlass13device_kernelINS_4gemm6kernel13GemmUniversalIN4cute5tupleIJiiiiEEENS1_10collective13CollectiveMmaINS1_34MainloopSm90TmaGmmaWarpSpecializedILi19ENS5_IJNS4_1CILi2EEENSA_ILi1EEESC_EEENS1_35KernelTmaWarpSpecializedCooperativeEEENS5_IJNSA_ILi128EEENSA_ILi240EEENSA_ILi32EEEEEEaNS5_IJlSC_lEEEaSK_NS4_8TiledMMAINS4_8MMA_AtomIJNS4_4SM904GMMA26MMA_64x16x32_S32S8S8_SS_TNEEEENS4_6LayoutISD_NS5_IJSC_NSA_ILi0EEESS_EEEEENS5_IJNS4_10UnderscoreESV_SV_EEEEENS4_13SM90_TMA_LOADENS4_14ComposedLayoutINS4_7SwizzleILi1ELi4ELi3EEENS4_18smem_ptr_flag_bitsILi8EEENSR_INS5_IJNSA_ILi8EEESI_EEENS5_IJSI_SC_EEEEEEEvNS4_8identityENS4_23SM90_TMA_LOAD_MULTICASTES18_vS19_EENS_8epilogue10collective6detail29Sm90TmaWarpSpecializedAdapterINS1D_15DefaultEpilogueIaSK_SK_NS1C_6thread17LinearCombinationIaLi1EiiLNS1H_9ScaleType4KindE0ELNS_15FloatRoundStyleE2EaEENS1_15EpilogueDefaultEEEEEvvEEEEvNT_6ParamsE,"aw",@nobits
	.sectionflags	@""
	.align	16
	.zero		1024


//--------------------- .nv.shared.reserved.0     --------------------------
	.section	.nv.shared.reserved.0,"aw",@nobits
	.weak		__nv_reservedSMEM_offset_0_alias
	.size		__nv_reservedSMEM_offset_0_alias, 0, 0
	.other		__nv_reservedSMEM_offset_0_alias,@"STO_CUDA_RESERVED_SHARED STV_DEFAULT"
__nv_reservedSMEM_offset_0_alias:
	.zero		0


//--------------------- .nv.global                --------------------------
	.section	.nv.global,"aw",@nobits
.nv.global:
	.type		_ZN39_INTERNAL_50005ae8_4_k_cu_e2b02b24_30054cute1_E,@object
	.size		_ZN39_INTERNAL_50005ae8_4_k_cu_e2b02b24_30054cute1_E,(_ZN39_INTERNAL_50005ae8_4_k_cu_e2b02b24_30054cuda3std3__45__cpo6cbeginE - _ZN39_INTERNAL_50005ae8_4_k_cu_e2b02b24_30054cute1_E)
_ZN39_INTERNAL_50005ae8_4_k_cu_e2b02b24_30054cute1_E:
	.zero		1
	.type		_ZN39_INTERNAL_50005ae8_4_k_cu_e2b02b24_30054cuda3std3__45__cpo6cbeginE,@object
	.size		_ZN39_INTERNAL_50005ae8_4_k_cu_e2b02b24_30054cuda3std3__45__cpo6cbeginE,(_ZN39_INTERNAL_50005ae8_4_k_cu_e2b02b24_30054cuda3std3__48in_placeE - _ZN39_INTERNAL_50005ae8_4_k_cu_e2b02b24_30054cuda3std3__45__cpo6cbeginE)
_ZN39_INTERNAL_50005ae8_4_k_cu_e2b02b24_30054cuda3std3__45__cpo6cbeginE:
	.zero		1
	.type		_ZN39_INTERNAL_50005ae8_4_k_cu_e2b02b24_30054cuda3std3__48in_placeE,@object
	.size		_ZN39_INTERNAL_50005ae8_4_k_cu_e2b02b24_30054cuda3std3__48in_placeE,(_ZN39_INTERNAL_50005ae8_4_k_cu_e2b02b24_30054cuda3std6ranges3__45__cpo9iter_moveE - _ZN39_INTERNAL_50005ae8_4_k_cu_e2b02b24_30054cuda3std3__48in_placeE)
_ZN39_INTERNAL_50005ae8_4_k_cu_e2b02b24_30054cuda3std3__48in_placeE:
	.zero		1
	.type		_ZN39_INTERNAL_50005ae8_4_k_cu_e2b02b24_30054cuda3std6ranges3__45__cpo9iter_moveE,@object
	.size		_ZN39_INTERNAL_50005ae8_4_k_cu_e2b02b24_30054cuda3std6ranges3__45__cpo9iter_moveE,(_ZN39_INTERNAL_50005ae8_4_k_cu_e2b02b24_30054cuda3std3__45__cpo5beginE - _ZN39_INTERNAL_50005ae8_4_k_cu_e2b02b24_30054cuda3std6ranges3__45__cpo9iter_moveE)
_ZN39_INTERNAL_50005ae8_4_k_cu_e2b02b24_30054cuda3std6ranges3__45__cpo9iter_moveE:
	.zero		1
	.type		_ZN39_INTERNAL_50005ae8_4_k_cu_e2b02b24_30054cuda3std3__45__cpo5beginE,@object
	.size		_ZN39_INTERNAL_50005ae8_4_k_cu_e2b02b24_30054cuda3std3__45__cpo5beginE,(_ZN39_INTERNAL_50005ae8_4_k_cu_e2b02b24_30054cuda3std3__441_GLOBAL__N__50005ae8_4_k_cu_e2b02b24_30056ignoreE - _ZN39_INTERNAL_50005ae8_4_k_cu_e2b02b24_30054cuda3std3__45__cpo5beginE)
_ZN39_INTERNAL_50005ae8_4_k_cu_e2b02b24_30054cuda3std3__45__cpo5beginE:
	.zero		1
	.type		_ZN39_INTERNAL_50005ae8_4_k_cu_e2b02b24_30054cuda3std3__441_GLOBAL__N__50005ae8_4_k_cu_e2b02b24_30056ignoreE,@object
	.size		_ZN39_INTERNAL_50005ae8_4_k_cu_e2b02b24_30054cuda3std3__441_GLOBAL__N__50005ae8_4_k_cu_e2b02b24_30056ignoreE,(_ZN39_INTERNAL_50005ae8_4_k_cu_e2b02b24_30054cute7productE - _ZN39_INTERNAL_50005ae8_4_k_cu_e2b02b24_30054cuda3std3__441_GLOBAL__N__50005ae8_4_k_cu_e2b02b24_30056ignoreE)
_ZN39_INTERNAL_50005ae8_4_k_cu_e2b02b24_30054cuda3std3__441_GLOBAL__N__50005ae8_4_k_cu_e2b02b24_30056ignoreE:
	.zero		1
	.type		_ZN39_INTERNAL_50005ae8_4_k_cu_e2b02b24_30054cute7productE,@object
	.size		_ZN39_INTERNAL_50005ae8_4_k_cu_e2b02b24_30054cute7productE,(_ZN39_INTERNAL_50005ae8_4_k_cu_e2b02b24_30054cuda3std3__45__cpo3endE - _ZN39_INTERNAL_50005ae8_4_k_cu_e2b02b24_30054cute7productE)
_ZN39_INTERNAL_50005ae8_4_k_cu_e2b02b24_30054cute7productE:
	.zero		1
	.type		_ZN39_INTERNAL_50005ae8_4_k_cu_e2b02b24_30054cuda3std3__45__cpo3endE,@object
	.size		_ZN39_INTERNAL_50005ae8_4_k_cu_e2b02b24_30054cuda3std3__45__cpo3endE,(_ZN39_INTERNAL_50005ae8_4_k_cu_e2b02b24_30054cuda3std3__419piecewise_constructE - _ZN39_INTERNAL_50005ae8_4_k_cu_e2b02b24_30054cuda3std3__45__cpo3endE)
_ZN39_INTERNAL_50005ae8_4_k_cu_e2b02b24_30054cuda3std3__45__cpo3endE:
	.zero		1
	.type		_ZN39_INTERNAL_50005ae8_4_k_cu_e2b02b24_30054cuda3std3__419piecewise_constructE,@object
	.size		_ZN39_INTERNAL_50005ae8_4_k_cu_e2b02b24_30054cuda3std3__419piecewise_constructE,(_ZN39_INTERNAL_50005ae8_4_k_cu_e2b02b24_30054cuda3std3__45__cpo4cendE - _ZN39_INTERNAL_50005ae8_4_k_cu_e2b02b24_30054cuda3std3__419piecewise_constructE)
_ZN39_INTERNAL_50005ae8_4_k_cu_e2b02b24_30054cuda3std3__419piecewise_constructE:
	.zero		1
	.type		_ZN39_INTERNAL_50005ae8_4_k_cu_e2b02b24_30054cuda3std3__45__cpo4cendE,@object
	.size		_ZN39_INTERNAL_50005ae8_4_k_cu_e2b02b24_30054cuda3std3__45__cpo4cendE,(_ZN39_INTERNAL_50005ae8_4_k_cu_e2b02b24_30054cuda3std6ranges3__45__cpo4swapE - _ZN39_INTERNAL_50005ae8_4_k_cu_e2b02b24_30054cuda3std3__45__cpo4cendE)
_ZN39_INTERNAL_50005ae8_4_k_cu_e2b02b24_30054cuda3std3__45__cpo4cendE:
	.zero		1
	.type		_ZN39_INTERNAL_50005ae8_4_k_cu_e2b02b24_30054cuda3std6ranges3__45__cpo4swapE,@object
	.size		_ZN39_INTERNAL_50005ae8_4_k_cu_e2b02b24_30054cuda3std6ranges3__45__cpo4swapE,(.L_8 - _ZN39_INTERNAL_50005ae8_4_k_cu_e2b02b24_30054cuda3std6ranges3__45__cpo4swapE)
_ZN39_INTERNAL_50005ae8_4_k_cu_e2b02b24_30054cuda3std6ranges3__45__cpo4swapE:
	.zero		1
.L_8:


//--------------------- .nv.constant0._ZN7cutlass13device_kernelINS_4gemm6kernel13GemmUniversalIN4cute5tupleIJiiiiEEENS1_10collective13CollectiveMmaINS1_34MainloopSm90TmaGmmaWarpSpecializedILi19ENS5_IJNS4_1CILi2EEENSA_ILi1EEESC_EEENS1_35KernelTmaWarpSpecializedCooperativeEEENS5_IJNSA_ILi128EEENSA_ILi240EEENSA_ILi32EEEEEEaNS5_IJlSC_lEEEaSK_NS4_8TiledMMAINS4_8MMA_AtomIJNS4_4SM904GMMA26MMA_64x16x32_S32S8S8_SS_TNEEEENS4_6LayoutISD_NS5_IJSC_NSA_ILi0EEESS_EEEEENS5_IJNS4_10UnderscoreESV_SV_EEEEENS4_13SM90_TMA_LOADENS4_14ComposedLayoutINS4_7SwizzleILi1ELi4ELi3EEENS4_18smem_ptr_flag_bitsILi8EEENSR_INS5_IJNSA_ILi8EEESI_EEENS5_IJSI_SC_EEEEEEEvNS4_8identityENS4_23SM90_TMA_LOAD_MULTICASTES18_vS19_EENS_8epilogue10collective6detail29Sm90TmaWarpSpecializedAdapterINS1D_15DefaultEpilogueIaSK_SK_NS1C_6thread17LinearCombinationIaLi1EiiLNS1H_9ScaleType4KindE0ELNS_15FloatRoundStyleE2EaEENS1_15EpilogueDefaultEEEEEvvEEEEvNT_6ParamsE --------------------------
	.section	.nv.constant0._ZN7cutlass13device_kernelINS_4gemm6kernel13GemmUniversalIN4cute5tupleIJiiiiEEENS1_10collective13CollectiveMmaINS1_34MainloopSm90TmaGmmaWarpSpecializedILi19ENS5_IJNS4_1CILi2EEENSA_ILi1EEESC_EEENS1_35KernelTmaWarpSpecializedCooperativeEEENS5_IJNSA_ILi128EEENSA_ILi240EEENSA_ILi32EEEEEEaNS5_IJlSC_lEEEaSK_NS4_8TiledMMAINS4_8MMA_AtomIJNS4_4SM904GMMA26MMA_64x16x32_S32S8S8_SS_TNEEEENS4_6LayoutISD_NS5_IJSC_NSA_ILi0EEESS_EEEEENS5_IJNS4_10UnderscoreESV_SV_EEEEENS4_13SM90_TMA_LOADENS4_14ComposedLayoutINS4_7SwizzleILi1ELi4ELi3EEENS4_18smem_ptr_flag_bitsILi8EEENSR_INS5_IJNSA_ILi8EEESI_EEENS5_IJSI_SC_EEEEEEEvNS4_8identityENS4_23SM90_TMA_LOAD_MULTICASTES18_vS19_EENS_8epilogue10collective6detail29Sm90TmaWarpSpecializedAdapterINS1D_15DefaultEpilogueIaSK_SK_NS1C_6thread17LinearCombinationIaLi1EiiLNS1H_9ScaleType4KindE0ELNS_15FloatRoundStyleE2EaEENS1_15EpilogueDefaultEEEEEvvEEEEvNT_6ParamsE,"a",@progbits
	.sectionflags	@""
	.align	4
.nv.constant0._ZN7cutlass13device_kernelINS_4gemm6kernel13GemmUniversalIN4cute5tupleIJiiiiEEENS1_10collective13CollectiveMmaINS1_34MainloopSm90TmaGmmaWarpSpecializedILi19ENS5_IJNS4_1CILi2EEENSA_ILi1EEESC_EEENS1_35KernelTmaWarpSpecializedCooperativeEEENS5_IJNSA_ILi128EEENSA_ILi240EEENSA_ILi32EEEEEEaNS5_IJlSC_lEEEaSK_NS4_8TiledMMAINS4_8MMA_AtomIJNS4_4SM904GMMA26MMA_64x16x32_S32S8S8_SS_TNEEEENS4_6LayoutISD_NS5_IJSC_NSA_ILi0EEESS_EEEEENS5_IJNS4_10UnderscoreESV_SV_EEEEENS4_13SM90_TMA_LOADENS4_14ComposedLayoutINS4_7SwizzleILi1ELi4ELi3EEENS4_18smem_ptr_flag_bitsILi8EEENSR_INS5_IJNSA_ILi8EEESI_EEENS5_IJSI_SC_EEEEEEEvNS4_8identityENS4_23SM90_TMA_LOAD_MULTICASTES18_vS19_EENS_8epilogue10collective6detail29Sm90TmaWarpSpecializedAdapterINS1D_15DefaultEpilogueIaSK_SK_NS1C_6thread17LinearCombinationIaLi1EiiLNS1H_9ScaleType4KindE0ELNS_15FloatRoundStyleE2EaEENS1_15EpilogueDefaultEEEEEvvEEEEvNT_6ParamsE:
	.zero		1664


//--------------------- SYMBOLS --------------------------

	.type		.nv.reservedSmem.offset0,@object
	.size		.nv.reservedSmem.offset0,0x4
	.type		__assertfail,@function
